	.target	sm_90a

	.elftype	@"ET_EXEC"


//--------------------- .note.nv.tkinfo           --------------------------
	.section	.note.nv.tkinfo,"",@"SHT_NOTE"
	.sectionflags	@"SHF_NOTE_NV_TKINFO"
	.tkinfo
        /*0018*/ 	.word	0x00000002
        /*0030*/ 	.string	""
        /*0030*/ 	.string	"ptxas"
        /*0030*/ 	.string	"Cuda compilation tools, release 13.0, V13.0.88"
        /*0030*/ 	.string	"Build cuda_13.0.r13.0/compiler.36424714_0"
        /*0030*/ 	.string	"-arch sm_90a -m 64 "



//--------------------- .note.nv.cuinfo           --------------------------
	.section	.note.nv.cuinfo,"",@"SHT_NOTE"
	.sectionflags	@"SHF_NOTE_NV_CUINFO"
        /*0018*/ 	.short	0x0002
        /*001a*/ 	.short	0x005a
        /*001c*/ 	.short	0x0082
	.zero		2


//--------------------- .nv.info                  --------------------------
	.section	.nv.info,"",@"SHT_CUDA_INFO"
	.align	4


	//----- nvinfo : EIATTR_REGCOUNT
	.align		4
        /*0000*/ 	.byte	0x04, 0x2f
        /*0002*/ 	.short	(.L_12 - .L_11)
	.align		4
.L_11:
        /*0004*/ 	.word	index@(_ZN7cutlass13device_kernelINS_4conv6kernel13ConvUniversalINS1_16ConvProblemShapeILNS1_8OperatorE2ELi2EEENS1_10collective14CollectiveConvINS1_46MainloopSm90TmaGmmaWarpSpecializedImplicitGemmILS5_2ELi4ELi2EN4cute5tupleIJNSA_1CILi2EEENSC_ILi1EEESE_EEENS1_36KernelImplicitTmaWarpSpecializedSm90ELi1EEENSB_IJNSC_ILi256EEENSB_IJNSC_ILi128EEEEEENSB_IJNSC_ILi64EEEEEEEEENS_6half_tESO_NSA_8TiledMMAINSA_8MMA_AtomIJNSA_4SM904GMMA26MMA_64x128x16_F32F16F16_SSILNSS_5MajorE1ELSU_1ELNSS_7ScaleInE1ELSV_1EEEEEENSA_6LayoutINSB_IJSE_SE_SE_EEENSB_IJNSC_ILi0EEES10_S10_EEEEENSB_IJNSA_10UnderscoreES13_S13_EEEEENS7_6detail26Sm90ImplicitGemmTileTraitsINSA_13SM90_TMA_LOADENSA_14ComposedLayoutINSA_7SwizzleILi3ELi4ELi3EEENSA_18smem_ptr_flag_bitsILi16EEENSY_INSB_IJNSB_IJSL_NSC_ILi4EEEEEENSB_IJNSC_ILi8EEES1G_EEENSB_IJSE_S1E_EEEEEENSB_IJNSB_IJSE_NSC_ILi4096EEEEEENSB_IJSL_NSC_ILi512EEEEEENSB_IJS10_NSC_ILi16384EEEEEEEEEEEEEvEENS17_INSA_30SM90_TMA_LOAD_IM2COL_MULTICASTENS19_IS1B_S1D_NSY_INSB_IJNSB_IJSL_SD_EEES1H_S1I_EEENSB_IJS1L_S1N_NSB_IJS10_NSC_ILi8192EEEEEEEEEEEEEvEEEENS_8epilogue10collective6detail29Sm90TmaWarpSpecializedAdapterINS25_15DefaultEpilogueISO_NSB_IJlNSB_IJSE_llEEES10_EEES2A_NS24_6thread17LinearCombinationISO_Li1EffLNS2B_9ScaleType4KindE0ELNS_15FloatRoundStyleE2ESO_EENS_4gemm15EpilogueDefaultEEEEEvvEEEEvNT_6ParamsE)
        /*0008*/ 	.word	0x000000ff


	//----- nvinfo : EIATTR_FRAME_SIZE
	.align		4
.L_12:
        /*000c*/ 	.byte	0x04, 0x11
        /*000e*/ 	.short	(.L_14 - .L_13)
	.align		4
.L_13:
        /*0010*/ 	.word	index@(_ZN7cutlass13device_kernelINS_4conv6kernel13ConvUniversalINS1_16ConvProblemShapeILNS1_8OperatorE2ELi2EEENS1_10collective14CollectiveConvINS1_46MainloopSm90TmaGmmaWarpSpecializedImplicitGemmILS5_2ELi4ELi2EN4cute5tupleIJNSA_1CILi2EEENSC_ILi1EEESE_EEENS1_36KernelImplicitTmaWarpSpecializedSm90ELi1EEENSB_IJNSC_ILi256EEENSB_IJNSC_ILi128EEEEEENSB_IJNSC_ILi64EEEEEEEEENS_6half_tESO_NSA_8TiledMMAINSA_8MMA_AtomIJNSA_4SM904GMMA26MMA_64x128x16_F32F16F16_SSILNSS_5MajorE1ELSU_1ELNSS_7ScaleInE1ELSV_1EEEEEENSA_6LayoutINSB_IJSE_SE_SE_EEENSB_IJNSC_ILi0EEES10_S10_EEEEENSB_IJNSA_10UnderscoreES13_S13_EEEEENS7_6detail26Sm90ImplicitGemmTileTraitsINSA_13SM90_TMA_LOADENSA_14ComposedLayoutINSA_7SwizzleILi3ELi4ELi3EEENSA_18smem_ptr_flag_bitsILi16EEENSY_INSB_IJNSB_IJSL_NSC_ILi4EEEEEENSB_IJNSC_ILi8EEES1G_EEENSB_IJSE_S1E_EEEEEENSB_IJNSB_IJSE_NSC_ILi4096EEEEEENSB_IJSL_NSC_ILi512EEEEEENSB_IJS10_NSC_ILi16384EEEEEEEEEEEEEvEENS17_INSA_30SM90_TMA_LOAD_IM2COL_MULTICASTENS19_IS1B_S1D_NSY_INSB_IJNSB_IJSL_SD_EEES1H_S1I_EEENSB_IJS1L_S1N_NSB_IJS10_NSC_ILi8192EEEEEEEEEEEEEvEEEENS_8epilogue10collective6detail29Sm90TmaWarpSpecializedAdapterINS25_15DefaultEpilogueISO_NSB_IJlNSB_IJSE_llEEES10_EEES2A_NS24_6thread17LinearCombinationISO_Li1EffLNS2B_9ScaleType4KindE0ELNS_15FloatRoundStyleE2ESO_EENS_4gemm15EpilogueDefaultEEEEEvvEEEEvNT_6ParamsE)
        /*0014*/ 	.word	0x000003f0


	//----- nvinfo : EIATTR_MIN_STACK_SIZE
	.align		4
.L_14:
        /*0018*/ 	.byte	0x04, 0x12
        /*001a*/ 	.short	(.L_16 - .L_15)
	.align		4
.L_15:
        /*001c*/ 	.word	index@(_ZN7cutlass13device_kernelINS_4conv6kernel13ConvUniversalINS1_16ConvProblemShapeILNS1_8OperatorE2ELi2EEENS1_10collective14CollectiveConvINS1_46MainloopSm90TmaGmmaWarpSpecializedImplicitGemmILS5_2ELi4ELi2EN4cute5tupleIJNSA_1CILi2EEENSC_ILi1EEESE_EEENS1_36KernelImplicitTmaWarpSpecializedSm90ELi1EEENSB_IJNSC_ILi256EEENSB_IJNSC_ILi128EEEEEENSB_IJNSC_ILi64EEEEEEEEENS_6half_tESO_NSA_8TiledMMAINSA_8MMA_AtomIJNSA_4SM904GMMA26MMA_64x128x16_F32F16F16_SSILNSS_5MajorE1ELSU_1ELNSS_7ScaleInE1ELSV_1EEEEEENSA_6LayoutINSB_IJSE_SE_SE_EEENSB_IJNSC_ILi0EEES10_S10_EEEEENSB_IJNSA_10UnderscoreES13_S13_EEEEENS7_6detail26Sm90ImplicitGemmTileTraitsINSA_13SM90_TMA_LOADENSA_14ComposedLayoutINSA_7SwizzleILi3ELi4ELi3EEENSA_18smem_ptr_flag_bitsILi16EEENSY_INSB_IJNSB_IJSL_NSC_ILi4EEEEEENSB_IJNSC_ILi8EEES1G_EEENSB_IJSE_S1E_EEEEEENSB_IJNSB_IJSE_NSC_ILi4096EEEEEENSB_IJSL_NSC_ILi512EEEEEENSB_IJS10_NSC_ILi16384EEEEEEEEEEEEEvEENS17_INSA_30SM90_TMA_LOAD_IM2COL_MULTICASTENS19_IS1B_S1D_NSY_INSB_IJNSB_IJSL_SD_EEES1H_S1I_EEENSB_IJS1L_S1N_NSB_IJS10_NSC_ILi8192EEEEEEEEEEEEEvEEEENS_8epilogue10collective6detail29Sm90TmaWarpSpecializedAdapterINS25_15DefaultEpilogueISO_NSB_IJlNSB_IJSE_llEEES10_EEES2A_NS24_6thread17LinearCombinationISO_Li1EffLNS2B_9ScaleType4KindE0ELNS_15FloatRoundStyleE2ESO_EENS_4gemm15EpilogueDefaultEEEEEvvEEEEvNT_6ParamsE)
        /*0020*/ 	.word	0x000003f0
.L_16:


//--------------------- .nv.compat                --------------------------
	.section	.nv.compat,"",@"SHT_CUDA_COMPAT_INFO"
	.align	4
        /*0000*/ 	.byte	0x02, 0x09, 0x01, 0x00, 0x02, 0x02, 0x04, 0x00, 0x02, 0x05, 0x05, 0x00, 0x03, 0x07, 0x01, 0x01
        /*0010*/ 	.byte	0x02, 0x03, 0x01, 0x00, 0x02, 0x06, 0x01, 0x00, 0x04, 0x0b, 0x08, 0x00, 0x00, 0x00, 0x00, 0x00
        /*0020*/ 	.byte	0x00, 0x00, 0x00, 0x00


//--------------------- .nv.info._ZN7cutlass13device_kernelINS_4conv6kernel13ConvUniversalINS1_16ConvProblemShapeILNS1_8OperatorE2ELi2EEENS1_10collective14CollectiveConvINS1_46MainloopSm90TmaGmmaWarpSpecializedImplicitGemmILS5_2ELi4ELi2EN4cute5tupleIJNSA_1CILi2EEENSC_ILi1EEESE_EEENS1_36KernelImplicitTmaWarpSpecializedSm90ELi1EEENSB_IJNSC_ILi256EEENSB_IJNSC_ILi128EEEEEENSB_IJNSC_ILi64EEEEEEEEENS_6half_tESO_NSA_8TiledMMAINSA_8MMA_AtomIJNSA_4SM904GMMA26MMA_64x128x16_F32F16F16_SSILNSS_5MajorE1ELSU_1ELNSS_7ScaleInE1ELSV_1EEEEEENSA_6LayoutINSB_IJSE_SE_SE_EEENSB_IJNSC_ILi0EEES10_S10_EEEEENSB_IJNSA_10UnderscoreES13_S13_EEEEENS7_6detail26Sm90ImplicitGemmTileTraitsINSA_13SM90_TMA_LOADENSA_14ComposedLayoutINSA_7SwizzleILi3ELi4ELi3EEENSA_18smem_ptr_flag_bitsILi16EEENSY_INSB_IJNSB_IJSL_NSC_ILi4EEEEEENSB_IJNSC_ILi8EEES1G_EEENSB_IJSE_S1E_EEEEEENSB_IJNSB_IJSE_NSC_ILi4096EEEEEENSB_IJSL_NSC_ILi512EEEEEENSB_IJS10_NSC_ILi16384EEEEEEEEEEEEEvEENS17_INSA_30SM90_TMA_LOAD_IM2COL_MULTICASTENS19_IS1B_S1D_NSY_INSB_IJNSB_IJSL_SD_EEES1H_S1I_EEENSB_IJS1L_S1N_NSB_IJS10_NSC_ILi8192EEEEEEEEEEEEEvEEEENS_8epilogue10collective6detail29Sm90TmaWarpSpecializedAdapterINS25_15DefaultEpilogueISO_NSB_IJlNSB_IJSE_llEEES10_EEES2A_NS24_6thread17LinearCombinationISO_Li1EffLNS2B_9ScaleType4KindE0ELNS_15FloatRoundStyleE2ESO_EENS_4gemm15EpilogueDefaultEEEEEvvEEEEvNT_6ParamsE --------------------------
	.section	.nv.info._ZN7cutlass13device_kernelINS_4conv6kernel13ConvUniversalINS1_16ConvProblemShapeILNS1_8OperatorE2ELi2EEENS1_10collective14CollectiveConvINS1_46MainloopSm90TmaGmmaWarpSpecializedImplicitGemmILS5_2ELi4ELi2EN4cute5tupleIJNSA_1CILi2EEENSC_ILi1EEESE_EEENS1_36KernelImplicitTmaWarpSpecializedSm90ELi1EEENSB_IJNSC_ILi256EEENSB_IJNSC_ILi128EEEEEENSB_IJNSC_ILi64EEEEEEEEENS_6half_tESO_NSA_8TiledMMAINSA_8MMA_AtomIJNSA_4SM904GMMA26MMA_64x128x16_F32F16F16_SSILNSS_5MajorE1ELSU_1ELNSS_7ScaleInE1ELSV_1EEEEEENSA_6LayoutINSB_IJSE_SE_SE_EEENSB_IJNSC_ILi0EEES10_S10_EEEEENSB_IJNSA_10UnderscoreES13_S13_EEEEENS7_6detail26Sm90ImplicitGemmTileTraitsINSA_13SM90_TMA_LOADENSA_14ComposedLayoutINSA_7SwizzleILi3ELi4ELi3EEENSA_18smem_ptr_flag_bitsILi16EEENSY_INSB_IJNSB_IJSL_NSC_ILi4EEEEEENSB_IJNSC_ILi8EEES1G_EEENSB_IJSE_S1E_EEEEEENSB_IJNSB_IJSE_NSC_ILi4096EEEEEENSB_IJSL_NSC_ILi512EEEEEENSB_IJS10_NSC_ILi16384EEEEEEEEEEEEEvEENS17_INSA_30SM90_TMA_LOAD_IM2COL_MULTICASTENS19_IS1B_S1D_NSY_INSB_IJNSB_IJSL_SD_EEES1H_S1I_EEENSB_IJS1L_S1N_NSB_IJS10_NSC_ILi8192EEEEEEEEEEEEEvEEEENS_8epilogue10collective6detail29Sm90TmaWarpSpecializedAdapterINS25_15DefaultEpilogueISO_NSB_IJlNSB_IJSE_llEEES10_EEES2A_NS24_6thread17LinearCombinationISO_Li1EffLNS2B_9ScaleType4KindE0ELNS_15FloatRoundStyleE2ESO_EENS_4gemm15EpilogueDefaultEEEEEvvEEEEvNT_6ParamsE,"",@"SHT_CUDA_INFO"
	.sectionflags	@""
	.align	4


	//----- nvinfo : EIATTR_CUDA_API_VERSION
	.align		4
        /*0000*/ 	.byte	0x04, 0x37
        /*0002*/ 	.short	(.L_18 - .L_17)
.L_17:
        /*0004*/ 	.word	0x00000082


	//----- nvinfo : EIATTR_KPARAM_INFO
	.align		4
.L_18:
        /*0008*/ 	.byte	0x04, 0x17
        /*000a*/ 	.short	(.L_20 - .L_19)
.L_19:
        /*000c*/ 	.word	0x00000000
        /*0010*/ 	.short	0x0000
        /*0012*/ 	.short	0x0070
        /*0014*/ 	.byte	0x00, 0xf0, 0x01, 0x0e


	//----- nvinfo : EIATTR_SPARSE_MMA_MASK
	.align		4
.L_20:
        /*0018*/ 	.byte	0x03, 0x50
        /*001a*/ 	.short	0x0000


	//----- nvinfo : EIATTR_MAXREG_COUNT
	.align		4
        /*001c*/ 	.byte	0x03, 0x1b
        /*001e*/ 	.short	0x00ff


	//----- nvinfo : EIATTR_NUM_BARRIERS
	.align		4
        /*0020*/ 	.byte	0x02, 0x4c
        /*0022*/ 	.byte	0x01
	.zero		1


	//----- nvinfo : EIATTR_ANNOTATIONS
	.align		4
        /*0024*/ 	.byte	0x04, 0x55
        /*0026*/ 	.short	(.L_22 - .L_21)


	//   ....[0]....
.L_21:
        /*0028*/ 	.word	0x00000001
        /*002c*/ 	.byte	0xf0, 0x0e, 0x00, 0x00, 0x01, 0x00, 0x00, 0x00, 0x30, 0x0f, 0x00, 0x00, 0x01, 0x00, 0x00, 0x00
        /* <DEDUP_REMOVED lines=372> */
        /*177c*/ 	.byte	0xd0, 0x45, 0x01, 0x00, 0x01, 0x00, 0x00, 0x00, 0x10, 0x46, 0x01, 0x00


	//----- nvinfo : EIATTR_MERCURY_ISA_VERSION
	.align		4
.L_22:
        /*1788*/ 	.byte	0x03, 0x5f
        /*178a*/ 	.short	0x0101


	//----- nvinfo : EIATTR_COOP_GROUP_MASK_REGIDS
	.align		4
        /*178c*/ 	.byte	0x04, 0x29
        /*178e*/ 	.short	(.L_24 - .L_23)


	//   ....[0]....
.L_23:
        /*1790*/ 	.word	0xffffffff


	//   ....[1]....
        /*1794*/ 	.word	0xffffffff


	//   ....[2]....
        /*1798*/ 	.word	0xffffffff


	//   ....[3]....
        /*179c*/ 	.word	0xffffffff


	//----- nvinfo : EIATTR_COOP_GROUP_INSTR_OFFSETS
	.align		4
.L_24:
        /*17a0*/ 	.byte	0x04, 0x28
        /*17a2*/ 	.short	(.L_26 - .L_25)


	//   ....[0]....
.L_25:
        /*17a4*/ 	.word	0x00000060


	//   ....[1]....
        /*17a8*/ 	.word	0x00000090


	//   ....[2]....
        /*17ac*/ 	.word	0x00000190


	//   ....[3]....
        /*17b0*/ 	.word	0x000006e0


	//----- nvinfo : EIATTR_MBARRIER_INSTR_OFFSETS
	.align		4
.L_26:
        /*17b4*/ 	.byte	0x04, 0x39
        /*17b6*/ 	.short	(.L_28 - .L_27)


	//   ....[0]....
.L_27:
        /*17b8*/ 	.word	0x00000330
        /*17bc*/ 	.word	0x000000ff
        /*17c0*/ 	.word	0x00030000
        /*17c4*/ 	.short	0x0100
        /*17c6*/ 	.byte	0x07
	.zero		1


	//   ....[1]....
        /*17c8*/ 	.word	0x00000340
        /*17cc*/ 	.word	0x000000ff
        /*17d0*/ 	.word	0x00030020
        /*17d4*/ 	.short	0x0100
        /*17d6*/ 	.byte	0x07
	.zero		1


	//   ....[2]....
        /*17d8*/ 	.word	0x00000350
        /*17dc*/ 	.word	0x000000ff
        /*17e0*/ 	.word	0x00030008
        /*17e4*/ 	.short	0x0100
        /*17e6*/ 	.byte	0x07
	.zero		1


	//   ....[3]....
        /*17e8*/ 	.word	0x00000360
        /*17ec*/ 	.word	0x000000ff
        /*17f0*/ 	.word	0x00030028
        /*17f4*/ 	.short	0x0100
        /*17f6*/ 	.byte	0x07
	.zero		1


	//   ....[4]....
        /*17f8*/ 	.word	0x00000370
        /*17fc*/ 	.word	0x000000ff
        /*1800*/ 	.word	0x00030010
        /*1804*/ 	.short	0x0100
        /*1806*/ 	.byte	0x07
	.zero		1


	//   ....[5]....
        /*1808*/ 	.word	0x00000380
        /*180c*/ 	.word	0x000000ff
        /*1810*/ 	.word	0x00030030
        /*1814*/ 	.short	0x0100
        /*1816*/ 	.byte	0x07
	.zero		1


	//   ....[6]....
        /*1818*/ 	.word	0x00000390
        /*181c*/ 	.word	0x000000ff
        /*1820*/ 	.word	0x00030018
        /*1824*/ 	.short	0x0100
        /*1826*/ 	.byte	0x07
	.zero		1


	//   ....[7]....
        /*1828*/ 	.word	0x000003a0
        /*182c*/ 	.word	0x000000ff
        /*1830*/ 	.word	0x00030038
        /*1834*/ 	.short	0x0100
        /*1836*/ 	.byte	0x07
	.zero		1


	//   ....[8]....
        /*1838*/ 	.word	0x000019d0
        /*183c*/ 	.word	0x00000003
        /*1840*/ 	.word	0x00030000
        /*1844*/ 	.short	0x010a
        /*1846*/ 	.byte	0x3f
	.zero		1


	//   ....[9]....
        /*1848*/ 	.word	0x00003e00
        /*184c*/ 	.word	0x00000000
        /*1850*/ 	.word	0x00030000
        /*1854*/ 	.short	0x010a
        /*1856*/ 	.byte	0x3f
	.zero		1


	//   ....[10]....
        /*1858*/ 	.word	0x00006690
        /*185c*/ 	.word	0x00000000
        /*1860*/ 	.word	0x00000000
        /*1864*/ 	.short	0x0101
        /*1866*/ 	.byte	0x3f
	.zero		1


	//   ....[11]....
        /*1868*/ 	.word	0x000068c0
        /*186c*/ 	.word	0x00000005
        /*1870*/ 	.word	0x00000000
        /*1874*/ 	.short	0x0101
        /*1876*/ 	.byte	0x3f
	.zero		1


	//   ....[12]....
        /*1878*/ 	.word	0x000197b0
        /*187c*/ 	.word	0x0000000a
        /*1880*/ 	.word	0x00030020
        /*1884*/ 	.short	0x010a
        /*1886*/ 	.byte	0x3f
	.zero		1


	//   ....[13]....
        /*1888*/ 	.word	0x00019fa0
        /*188c*/ 	.word	0x00000003
        /*1890*/ 	.word	0x00000000
        /*1894*/ 	.short	0x010a
        /*1896*/ 	.byte	0x3f
	.zero		1


	//   ....[14]....
        /*1898*/ 	.word	0x0001a070
        /*189c*/ 	.word	0x00000003
        /*18a0*/ 	.word	0x00000000
        /*18a4*/ 	.short	0x010a
        /*18a6*/ 	.byte	0x3f
	.zero		1


	//   ....[15]....
        /*18a8*/ 	.word	0x0001a140
        /*18ac*/ 	.word	0x00000003
        /*18b0*/ 	.word	0x00000000
        /*18b4*/ 	.short	0x010a
        /*18b6*/ 	.byte	0x3f
	.zero		1


	//   ....[16]....
        /*18b8*/ 	.word	0x0001a210
        /*18bc*/ 	.word	0x00000003
        /*18c0*/ 	.word	0x00000000
        /*18c4*/ 	.short	0x010a
        /*18c6*/ 	.byte	0x3f
	.zero		1


	//----- nvinfo : EIATTR_NUM_MBARRIERS
	.align		4
.L_28:
        /*18c8*/ 	.byte	0x03, 0x38
        /*18ca*/ 	.short	0x0008


	//----- nvinfo : EIATTR_EXIT_INSTR_OFFSETS
	.align		4
        /*18cc*/ 	.byte	0x04, 0x1c
        /*18ce*/ 	.short	(.L_30 - .L_29)


	//   ....[0]....
.L_29:
        /*18d0*/ 	.word	0x00000ee0


	//   ....[1]....
        /*18d4*/ 	.word	0x00006c10


	//   ....[2]....
        /*18d8*/ 	.word	0x00006ca0


	//   ....[3]....
        /*18dc*/ 	.word	0x00013be0


	//   ....[4]....
        /*18e0*/ 	.word	0x00013c20


	//   ....[5]....
        /*18e4*/ 	.word	0x00019510


	//   ....[6]....
        /*18e8*/ 	.word	0x00019540


	//   ....[7]....
        /*18ec*/ 	.word	0x00019560


	//   ....[8]....
        /*18f0*/ 	.word	0x00019e70


	//   ....[9]....
        /*18f4*/ 	.word	0x0001a240


	//----- nvinfo : EIATTR_MAX_THREADS
	.align		4
.L_30:
        /*18f8*/ 	.byte	0x04, 0x05
        /*18fa*/ 	.short	(.L_32 - .L_31)
.L_31:
        /*18fc*/ 	.word	0x00000100
        /*1900*/ 	.word	0x00000001
        /*1904*/ 	.word	0x00000001


	//----- nvinfo : EIATTR_CRS_STACK_SIZE
	.align		4
.L_32:
        /*1908*/ 	.byte	0x04, 0x1e
        /*190a*/ 	.short	(.L_34 - .L_33)
.L_33:
        /*190c*/ 	.word	0x00000000


	//----- nvinfo : EIATTR_CBANK_PARAM_SIZE
	.align		4
.L_34:
        /*1910*/ 	.byte	0x03, 0x19
        /*1912*/ 	.short	0x03f0


	//----- nvinfo : EIATTR_PARAM_CBANK
	.align		4
        /*1914*/ 	.byte	0x04, 0x0a
        /*1916*/ 	.short	(.L_36 - .L_35)
	.align		4
.L_35:
        /*1918*/ 	.word	index@(.nv.constant0._ZN7cutlass13device_kernelINS_4conv6kernel13ConvUniversalINS1_16ConvProblemShapeILNS1_8OperatorE2ELi2EEENS1_10collective14CollectiveConvINS1_46MainloopSm90TmaGmmaWarpSpecializedImplicitGemmILS5_2ELi4ELi2EN4cute5tupleIJNSA_1CILi2EEENSC_ILi1EEESE_EEENS1_36KernelImplicitTmaWarpSpecializedSm90ELi1EEENSB_IJNSC_ILi256EEENSB_IJNSC_ILi128EEEEEENSB_IJNSC_ILi64EEEEEEEEENS_6half_tESO_NSA_8TiledMMAINSA_8MMA_AtomIJNSA_4SM904GMMA26MMA_64x128x16_F32F16F16_SSILNSS_5MajorE1ELSU_1ELNSS_7ScaleInE1ELSV_1EEEEEENSA_6LayoutINSB_IJSE_SE_SE_EEENSB_IJNSC_ILi0EEES10_S10_EEEEENSB_IJNSA_10UnderscoreES13_S13_EEEEENS7_6detail26Sm90ImplicitGemmTileTraitsINSA_13SM90_TMA_LOADENSA_14ComposedLayoutINSA_7SwizzleILi3ELi4ELi3EEENSA_18smem_ptr_flag_bitsILi16EEENSY_INSB_IJNSB_IJSL_NSC_ILi4EEEEEENSB_IJNSC_ILi8EEES1G_EEENSB_IJSE_S1E_EEEEEENSB_IJNSB_IJSE_NSC_ILi4096EEEEEENSB_IJSL_NSC_ILi512EEEEEENSB_IJS10_NSC_ILi16384EEEEEEEEEEEEEvEENS17_INSA_30SM90_TMA_LOAD_IM2COL_MULTICASTENS19_IS1B_S1D_NSY_INSB_IJNSB_IJSL_SD_EEES1H_S1I_EEENSB_IJS1L_S1N_NSB_IJS10_NSC_ILi8192EEEEEEEEEEEEEvEEEENS_8epilogue10collective6detail29Sm90TmaWarpSpecializedAdapterINS25_15DefaultEpilogueISO_NSB_IJlNSB_IJSE_llEEES10_EEES2A_NS24_6thread17LinearCombinationISO_Li1EffLNS2B_9ScaleType4KindE0ELNS_15FloatRoundStyleE2ESO_EENS_4gemm15EpilogueDefaultEEEEEvvEEEEvNT_6ParamsE)
        /*191c*/ 	.short	0x0210
        /*191e*/ 	.short	0x03f0


	//----- nvinfo : EIATTR_SW_WAR
	.align		4
.L_36:
        /*1920*/ 	.byte	0x04, 0x36
        /*1922*/ 	.short	(.L_38 - .L_37)
.L_37:
        /*1924*/ 	.word	0x00000008
.L_38:


//--------------------- .nv.callgraph             --------------------------
	.section	.nv.callgraph,"",@"SHT_CUDA_CALLGRAPH"
	.align	4
	.sectionentsize	8
	.align		4
        /*0000*/ 	.word	0x00000000
	.align		4
        /*0004*/ 	.word	0xffffffff
	.align		4
        /*0008*/ 	.word	0x00000000
	.align		4
        /*000c*/ 	.word	0xfffffffe
	.align		4
        /*0010*/ 	.word	0x00000000
	.align		4
        /*0014*/ 	.word	0xfffffffd
	.align		4
        /*0018*/ 	.word	0x00000000
	.align		4
        /*001c*/ 	.word	0xfffffffc


//--------------------- .nv.constant4             --------------------------
	.section	.nv.constant4,"a",@progbits
	.align	8
	.align		8
.nv.constant4:
        /*0000*/ 	.dword	_ZN39_INTERNAL_c253f580_4_k_cu_3be7b322_39314cuda3std3__45__cpo5beginE
	.align		8
        /*0008*/ 	.dword	_ZN39_INTERNAL_c253f580_4_k_cu_3be7b322_39314cuda3std3__45__cpo3endE
	.align		8
        /*0010*/ 	.dword	_ZN39_INTERNAL_c253f580_4_k_cu_3be7b322_39314cuda3std3__45__cpo6cbeginE
	.align		8
        /*0018*/ 	.dword	_ZN39_INTERNAL_c253f580_4_k_cu_3be7b322_39314cuda3std3__45__cpo4cendE
	.align		8
        /*0020*/ 	.dword	_ZN39_INTERNAL_c253f580_4_k_cu_3be7b322_39314cuda3std3__441_GLOBAL__N__c253f580_4_k_cu_3be7b322_39316ignoreE
	.align		8
        /*0028*/ 	.dword	_ZN39_INTERNAL_c253f580_4_k_cu_3be7b322_39314cuda3std3__419piecewise_constructE
	.align		8
        /*0030*/ 	.dword	_ZN39_INTERNAL_c253f580_4_k_cu_3be7b322_39314cuda3std3__48in_placeE
	.align		8
        /*0038*/ 	.dword	_ZN39_INTERNAL_c253f580_4_k_cu_3be7b322_39314cuda3std6ranges3__45__cpo4swapE
	.align		8
        /*0040*/ 	.dword	_ZN39_INTERNAL_c253f580_4_k_cu_3be7b322_39314cuda3std6ranges3__45__cpo9iter_moveE
	.align		8
        /*0048*/ 	.dword	_ZN39_INTERNAL_c253f580_4_k_cu_3be7b322_39314cute7productE
	.align		8
        /*0050*/ 	.dword	_ZN39_INTERNAL_c253f580_4_k_cu_3be7b322_39314cute1_E


//--------------------- .text._ZN7cutlass13device_kernelINS_4conv6kernel13ConvUniversalINS1_16ConvProblemShapeILNS1_8OperatorE2ELi2EEENS1_10collective14CollectiveConvINS1_46MainloopSm90TmaGmmaWarpSpecializedImplicitGemmILS5_2ELi4ELi2EN4cute5tupleIJNSA_1CILi2EEENSC_ILi1EEESE_EEENS1_36KernelImplicitTmaWarpSpecializedSm90ELi1EEENSB_IJNSC_ILi256EEENSB_IJNSC_ILi128EEEEEENSB_IJNSC_ILi64EEEEEEEEENS_6half_tESO_NSA_8TiledMMAINSA_8MMA_AtomIJNSA_4SM904GMMA26MMA_64x128x16_F32F16F16_SSILNSS_5MajorE1ELSU_1ELNSS_7ScaleInE1ELSV_1EEEEEENSA_6LayoutINSB_IJSE_SE_SE_EEENSB_IJNSC_ILi0EEES10_S10_EEEEENSB_IJNSA_10UnderscoreES13_S13_EEEEENS7_6detail26Sm90ImplicitGemmTileTraitsINSA_13SM90_TMA_LOADENSA_14ComposedLayoutINSA_7SwizzleILi3ELi4ELi3EEENSA_18smem_ptr_flag_bitsILi16EEENSY_INSB_IJNSB_IJSL_NSC_ILi4EEEEEENSB_IJNSC_ILi8EEES1G_EEENSB_IJSE_S1E_EEEEEENSB_IJNSB_IJSE_NSC_ILi4096EEEEEENSB_IJSL_NSC_ILi512EEEEEENSB_IJS10_NSC_ILi16384EEEEEEEEEEEEEvEENS17_INSA_30SM90_TMA_LOAD_IM2COL_MULTICASTENS19_IS1B_S1D_NSY_INSB_IJNSB_IJSL_SD_EEES1H_S1I_EEENSB_IJS1L_S1N_NSB_IJS10_NSC_ILi8192EEEEEEEEEEEEEvEEEENS_8epilogue10collective6detail29Sm90TmaWarpSpecializedAdapterINS25_15DefaultEpilogueISO_NSB_IJlNSB_IJSE_llEEES10_EEES2A_NS24_6thread17LinearCombinationISO_Li1EffLNS2B_9ScaleType4KindE0ELNS_15FloatRoundStyleE2ESO_EENS_4gemm15EpilogueDefaultEEEEEvvEEEEvNT_6ParamsE --------------------------
	.section	.text._ZN7cutlass13device_kernelINS_4conv6kernel13ConvUniversalINS1_16ConvProblemShapeILNS1_8OperatorE2ELi2EEENS1_10collective14CollectiveConvINS1_46MainloopSm90TmaGmmaWarpSpecializedImplicitGemmILS5_2ELi4ELi2EN4cute5tupleIJNSA_1CILi2EEENSC_ILi1EEESE_EEENS1_36KernelImplicitTmaWarpSpecializedSm90ELi1EEENSB_IJNSC_ILi256EEENSB_IJNSC_ILi128EEEEEENSB_IJNSC_ILi64EEEEEEEEENS_6half_tESO_NSA_8TiledMMAINSA_8MMA_AtomIJNSA_4SM904GMMA26MMA_64x128x16_F32F16F16_SSILNSS_5MajorE1ELSU_1ELNSS_7ScaleInE1ELSV_1EEEEEENSA_6LayoutINSB_IJSE_SE_SE_EEENSB_IJNSC_ILi0EEES10_S10_EEEEENSB_IJNSA_10UnderscoreES13_S13_EEEEENS7_6detail26Sm90ImplicitGemmTileTraitsINSA_13SM90_TMA_LOADENSA_14ComposedLayoutINSA_7SwizzleILi3ELi4ELi3EEENSA_18smem_ptr_flag_bitsILi16EEENSY_INSB_IJNSB_IJSL_NSC_ILi4EEEEEENSB_IJNSC_ILi8EEES1G_EEENSB_IJSE_S1E_EEEEEENSB_IJNSB_IJSE_NSC_ILi4096EEEEEENSB_IJSL_NSC_ILi512EEEEEENSB_IJS10_NSC_ILi16384EEEEEEEEEEEEEvEENS17_INSA_30SM90_TMA_LOAD_IM2COL_MULTICASTENS19_IS1B_S1D_NSY_INSB_IJNSB_IJSL_SD_EEES1H_S1I_EEENSB_IJS1L_S1N_NSB_IJS10_NSC_ILi8192EEEEEEEEEEEEEvEEEENS_8epilogue10collective6detail29Sm90TmaWarpSpecializedAdapterINS25_15DefaultEpilogueISO_NSB_IJlNSB_IJSE_llEEES10_EEES2A_NS24_6thread17LinearCombinationISO_Li1EffLNS2B_9ScaleType4KindE0ELNS_15FloatRoundStyleE2ESO_EENS_4gemm15EpilogueDefaultEEEEEvvEEEEvNT_6ParamsE,"ax",@progbits
	.align	128
.text._ZN7cutlass13device_kernelINS_4conv6kernel13ConvUniversalINS1_16ConvProblemShapeILNS1_8OperatorE2ELi2EEENS1_10collective14CollectiveConvINS1_46MainloopSm90TmaGmmaWarpSpecializedImplicitGemmILS5_2ELi4ELi2EN4cute5tupleIJNSA_1CILi2EEENSC_ILi1EEESE_EEENS1_36KernelImplicitTmaWarpSpecializedSm90ELi1EEENSB_IJNSC_ILi256EEENSB_IJNSC_ILi128EEEEEENSB_IJNSC_ILi64EEEEEEEEENS_6half_tESO_NSA_8TiledMMAINSA_8MMA_AtomIJNSA_4SM904GMMA26MMA_64x128x16_F32F16F16_SSILNSS_5MajorE1ELSU_1ELNSS_7ScaleInE1ELSV_1EEEEEENSA_6LayoutINSB_IJSE_SE_SE_EEENSB_IJNSC_ILi0EEES10_S10_EEEEENSB_IJNSA_10UnderscoreES13_S13_EEEEENS7_6detail26Sm90ImplicitGemmTileTraitsINSA_13SM90_TMA_LOADENSA_14ComposedLayoutINSA_7SwizzleILi3ELi4ELi3EEENSA_18smem_ptr_flag_bitsILi16EEENSY_INSB_IJNSB_IJSL_NSC_ILi4EEEEEENSB_IJNSC_ILi8EEES1G_EEENSB_IJSE_S1E_EEEEEENSB_IJNSB_IJSE_NSC_ILi4096EEEEEENSB_IJSL_NSC_ILi512EEEEEENSB_IJS10_NSC_ILi16384EEEEEEEEEEEEEvEENS17_INSA_30SM90_TMA_LOAD_IM2COL_MULTICASTENS19_IS1B_S1D_NSY_INSB_IJNSB_IJSL_SD_EEES1H_S1I_EEENSB_IJS1L_S1N_NSB_IJS10_NSC_ILi8192EEEEEEEEEEEEEvEEEENS_8epilogue10collective6detail29Sm90TmaWarpSpecializedAdapterINS25_15DefaultEpilogueISO_NSB_IJlNSB_IJSE_llEEES10_EEES2A_NS24_6thread17LinearCombinationISO_Li1EffLNS2B_9ScaleType4KindE0ELNS_15FloatRoundStyleE2ESO_EENS_4gemm15EpilogueDefaultEEEEEvvEEEEvNT_6ParamsE:
        .type           _ZN7cutlass13device_kernelINS_4conv6kernel13ConvUniversalINS1_16ConvProblemShapeILNS1_8OperatorE2ELi2EEENS1_10collective14CollectiveConvINS1_46MainloopSm90TmaGmmaWarpSpecializedImplicitGemmILS5_2ELi4ELi2EN4cute5tupleIJNSA_1CILi2EEENSC_ILi1EEESE_EEENS1_36KernelImplicitTmaWarpSpecializedSm90ELi1EEENSB_IJNSC_ILi256EEENSB_IJNSC_ILi128EEEEEENSB_IJNSC_ILi64EEEEEEEEENS_6half_tESO_NSA_8TiledMMAINSA_8MMA_AtomIJNSA_4SM904GMMA26MMA_64x128x16_F32F16F16_SSILNSS_5MajorE1ELSU_1ELNSS_7ScaleInE1ELSV_1EEEEEENSA_6LayoutINSB_IJSE_SE_SE_EEENSB_IJNSC_ILi0EEES10_S10_EEEEENSB_IJNSA_10UnderscoreES13_S13_EEEEENS7_6detail26Sm90ImplicitGemmTileTraitsINSA_13SM90_TMA_LOADENSA_14ComposedLayoutINSA_7SwizzleILi3ELi4ELi3EEENSA_18smem_ptr_flag_bitsILi16EEENSY_INSB_IJNSB_IJSL_NSC_ILi4EEEEEENSB_IJNSC_ILi8EEES1G_EEENSB_IJSE_S1E_EEEEEENSB_IJNSB_IJSE_NSC_ILi4096EEEEEENSB_IJSL_NSC_ILi512EEEEEENSB_IJS10_NSC_ILi16384EEEEEEEEEEEEEvEENS17_INSA_30SM90_TMA_LOAD_IM2COL_MULTICASTENS19_IS1B_S1D_NSY_INSB_IJNSB_IJSL_SD_EEES1H_S1I_EEENSB_IJS1L_S1N_NSB_IJS10_NSC_ILi8192EEEEEEEEEEEEEvEEEENS_8epilogue10collective6detail29Sm90TmaWarpSpecializedAdapterINS25_15DefaultEpilogueISO_NSB_IJlNSB_IJSE_llEEES10_EEES2A_NS24_6thread17LinearCombinationISO_Li1EffLNS2B_9ScaleType4KindE0ELNS_15FloatRoundStyleE2ESO_EENS_4gemm15EpilogueDefaultEEEEEvvEEEEvNT_6ParamsE,@function
        .size           _ZN7cutlass13device_kernelINS_4conv6kernel13ConvUniversalINS1_16ConvProblemShapeILNS1_8OperatorE2ELi2EEENS1_10collective14CollectiveConvINS1_46MainloopSm90TmaGmmaWarpSpecializedImplicitGemmILS5_2ELi4ELi2EN4cute5tupleIJNSA_1CILi2EEENSC_ILi1EEESE_EEENS1_36KernelImplicitTmaWarpSpecializedSm90ELi1EEENSB_IJNSC_ILi256EEENSB_IJNSC_ILi128EEEEEENSB_IJNSC_ILi64EEEEEEEEENS_6half_tESO_NSA_8TiledMMAINSA_8MMA_AtomIJNSA_4SM904GMMA26MMA_64x128x16_F32F16F16_SSILNSS_5MajorE1ELSU_1ELNSS_7ScaleInE1ELSV_1EEEEEENSA_6LayoutINSB_IJSE_SE_SE_EEENSB_IJNSC_ILi0EEES10_S10_EEEEENSB_IJNSA_10UnderscoreES13_S13_EEEEENS7_6detail26Sm90ImplicitGemmTileTraitsINSA_13SM90_TMA_LOADENSA_14ComposedLayoutINSA_7SwizzleILi3ELi4ELi3EEENSA_18smem_ptr_flag_bitsILi16EEENSY_INSB_IJNSB_IJSL_NSC_ILi4EEEEEENSB_IJNSC_ILi8EEES1G_EEENSB_IJSE_S1E_EEEEEENSB_IJNSB_IJSE_NSC_ILi4096EEEEEENSB_IJSL_NSC_ILi512EEEEEENSB_IJS10_NSC_ILi16384EEEEEEEEEEEEEvEENS17_INSA_30SM90_TMA_LOAD_IM2COL_MULTICASTENS19_IS1B_S1D_NSY_INSB_IJNSB_IJSL_SD_EEES1H_S1I_EEENSB_IJS1L_S1N_NSB_IJS10_NSC_ILi8192EEEEEEEEEEEEEvEEEENS_8epilogue10collective6detail29Sm90TmaWarpSpecializedAdapterINS25_15DefaultEpilogueISO_NSB_IJlNSB_IJSE_llEEES10_EEES2A_NS24_6thread17LinearCombinationISO_Li1EffLNS2B_9ScaleType4KindE0ELNS_15FloatRoundStyleE2ESO_EENS_4gemm15EpilogueDefaultEEEEEvvEEEEvNT_6ParamsE,(.L_x_539 - _ZN7cutlass13device_kernelINS_4conv6kernel13ConvUniversalINS1_16ConvProblemShapeILNS1_8OperatorE2ELi2EEENS1_10collective14CollectiveConvINS1_46MainloopSm90TmaGmmaWarpSpecializedImplicitGemmILS5_2ELi4ELi2EN4cute5tupleIJNSA_1CILi2EEENSC_ILi1EEESE_EEENS1_36KernelImplicitTmaWarpSpecializedSm90ELi1EEENSB_IJNSC_ILi256EEENSB_IJNSC_ILi128EEEEEENSB_IJNSC_ILi64EEEEEEEEENS_6half_tESO_NSA_8TiledMMAINSA_8MMA_AtomIJNSA_4SM904GMMA26MMA_64x128x16_F32F16F16_SSILNSS_5MajorE1ELSU_1ELNSS_7ScaleInE1ELSV_1EEEEEENSA_6LayoutINSB_IJSE_SE_SE_EEENSB_IJNSC_ILi0EEES10_S10_EEEEENSB_IJNSA_10UnderscoreES13_S13_EEEEENS7_6detail26Sm90ImplicitGemmTileTraitsINSA_13SM90_TMA_LOADENSA_14ComposedLayoutINSA_7SwizzleILi3ELi4ELi3EEENSA_18smem_ptr_flag_bitsILi16EEENSY_INSB_IJNSB_IJSL_NSC_ILi4EEEEEENSB_IJNSC_ILi8EEES1G_EEENSB_IJSE_S1E_EEEEEENSB_IJNSB_IJSE_NSC_ILi4096EEEEEENSB_IJSL_NSC_ILi512EEEEEENSB_IJS10_NSC_ILi16384EEEEEEEEEEEEEvEENS17_INSA_30SM90_TMA_LOAD_IM2COL_MULTICASTENS19_IS1B_S1D_NSY_INSB_IJNSB_IJSL_SD_EEES1H_S1I_EEENSB_IJS1L_S1N_NSB_IJS10_NSC_ILi8192EEEEEEEEEEEEEvEEEENS_8epilogue10collective6detail29Sm90TmaWarpSpecializedAdapterINS25_15DefaultEpilogueISO_NSB_IJlNSB_IJSE_llEEES10_EEES2A_NS24_6thread17LinearCombinationISO_Li1EffLNS2B_9ScaleType4KindE0ELNS_15FloatRoundStyleE2ESO_EENS_4gemm15EpilogueDefaultEEEEEvvEEEEvNT_6ParamsE)
        .other          _ZN7cutlass13device_kernelINS_4conv6kernel13ConvUniversalINS1_16ConvProblemShapeILNS1_8OperatorE2ELi2EEENS1_10collective14CollectiveConvINS1_46MainloopSm90TmaGmmaWarpSpecializedImplicitGemmILS5_2ELi4ELi2EN4cute5tupleIJNSA_1CILi2EEENSC_ILi1EEESE_EEENS1_36KernelImplicitTmaWarpSpecializedSm90ELi1EEENSB_IJNSC_ILi256EEENSB_IJNSC_ILi128EEEEEENSB_IJNSC_ILi64EEEEEEEEENS_6half_tESO_NSA_8TiledMMAINSA_8MMA_AtomIJNSA_4SM904GMMA26MMA_64x128x16_F32F16F16_SSILNSS_5MajorE1ELSU_1ELNSS_7ScaleInE1ELSV_1EEEEEENSA_6LayoutINSB_IJSE_SE_SE_EEENSB_IJNSC_ILi0EEES10_S10_EEEEENSB_IJNSA_10UnderscoreES13_S13_EEEEENS7_6detail26Sm90ImplicitGemmTileTraitsINSA_13SM90_TMA_LOADENSA_14ComposedLayoutINSA_7SwizzleILi3ELi4ELi3EEENSA_18smem_ptr_flag_bitsILi16EEENSY_INSB_IJNSB_IJSL_NSC_ILi4EEEEEENSB_IJNSC_ILi8EEES1G_EEENSB_IJSE_S1E_EEEEEENSB_IJNSB_IJSE_NSC_ILi4096EEEEEENSB_IJSL_NSC_ILi512EEEEEENSB_IJS10_NSC_ILi16384EEEEEEEEEEEEEvEENS17_INSA_30SM90_TMA_LOAD_IM2COL_MULTICASTENS19_IS1B_S1D_NSY_INSB_IJNSB_IJSL_SD_EEES1H_S1I_EEENSB_IJS1L_S1N_NSB_IJS10_NSC_ILi8192EEEEEEEEEEEEEvEEEENS_8epilogue10collective6detail29Sm90TmaWarpSpecializedAdapterINS25_15DefaultEpilogueISO_NSB_IJlNSB_IJSE_llEEES10_EEES2A_NS24_6thread17LinearCombinationISO_Li1EffLNS2B_9ScaleType4KindE0ELNS_15FloatRoundStyleE2ESO_EENS_4gemm15EpilogueDefaultEEEEEvvEEEEvNT_6ParamsE,@"STO_CUDA_ENTRY STV_DEFAULT"
_ZN7cutlass13device_kernelINS_4conv6kernel13ConvUniversalINS1_16ConvProblemShapeILNS1_8OperatorE2ELi2EEENS1_10collective14CollectiveConvINS1_46MainloopSm90TmaGmmaWarpSpecializedImplicitGemmILS5_2ELi4ELi2EN4cute5tupleIJNSA_1CILi2EEENSC_ILi1EEESE_EEENS1_36KernelImplicitTmaWarpSpecializedSm90ELi1EEENSB_IJNSC_ILi256EEENSB_IJNSC_ILi128EEEEEENSB_IJNSC_ILi64EEEEEEEEENS_6half_tESO_NSA_8TiledMMAINSA_8MMA_AtomIJNSA_4SM904GMMA26MMA_64x128x16_F32F16F16_SSILNSS_5MajorE1ELSU_1ELNSS_7ScaleInE1ELSV_1EEEEEENSA_6LayoutINSB_IJSE_SE_SE_EEENSB_IJNSC_ILi0EEES10_S10_EEEEENSB_IJNSA_10UnderscoreES13_S13_EEEEENS7_6detail26Sm90ImplicitGemmTileTraitsINSA_13SM90_TMA_LOADENSA_14ComposedLayoutINSA_7SwizzleILi3ELi4ELi3EEENSA_18smem_ptr_flag_bitsILi16EEENSY_INSB_IJNSB_IJSL_NSC_ILi4EEEEEENSB_IJNSC_ILi8EEES1G_EEENSB_IJSE_S1E_EEEEEENSB_IJNSB_IJSE_NSC_ILi4096EEEEEENSB_IJSL_NSC_ILi512EEEEEENSB_IJS10_NSC_ILi16384EEEEEEEEEEEEEvEENS17_INSA_30SM90_TMA_LOAD_IM2COL_MULTICASTENS19_IS1B_S1D_NSY_INSB_IJNSB_IJSL_SD_EEES1H_S1I_EEENSB_IJS1L_S1N_NSB_IJS10_NSC_ILi8192EEEEEEEEEEEEEvEEEENS_8epilogue10collective6detail29Sm90TmaWarpSpecializedAdapterINS25_15DefaultEpilogueISO_NSB_IJlNSB_IJSE_llEEES10_EEES2A_NS24_6thread17LinearCombinationISO_Li1EffLNS2B_9ScaleType4KindE0ELNS_15FloatRoundStyleE2ESO_EENS_4gemm15EpilogueDefaultEEEEEvvEEEEvNT_6ParamsE:
[----:B------:R-:W0:Y:S01]  /*0000*/  LDC R1, c[0x0][0x28] ;  /* 0x00000a00ff017b82 */ /* 0x000e220000000800 */
[----:B------:R-:W1:Y:S01]  /*0010*/  S2R R6, SR_TID.X ;  /* 0x0000000000067919 */ /* 0x000e620000002100 */
[----:B------:R-:W-:Y:S01]  /*0020*/  ELECT P0, URZ, PT ;  /* 0x00000000003f782f */ /* 0x000fe20003800000 */
[----:B------:R-:W-:Y:S01]  /*0030*/  BSSY B0, `(.L_x_0) ;  /* 0x0000015000007945 */ /* 0x000fe20003800000 */
[----:B0-----:R-:W-:Y:S01]  /*0040*/  VIADD R1, R1, 0xfffffc10 ;  /* 0xfffffc1001017836 */ /* 0x001fe20000000000 */
[----:B-1----:R-:W-:-:S05]  /*0050*/  SHF.R.U32.HI R0, RZ, 0x5, R6 ;  /* 0x00000005ff007819 */ /* 0x002fca0000011606 */
[----:B------:R-:W0:Y:S02]  /*0060*/  SHFL.IDX PT, R2, R0, RZ, 0x1f ;  /* 0x00001fff00027589 */ /* 0x000e2400000e0000 */
[----:B0-----:R-:W-:Y:S02]  /*0070*/  R2UR UR9, R2 ;  /* 0x00000000020972ca */ /* 0x001fe400000e0000 */
[----:B------:R-:W-:-:S06]  /*0080*/  SHF.R.U32.HI R2, RZ, 0x7, R6 ;  /* 0x00000007ff027819 */ /* 0x000fcc0000011606 */
[----:B------:R-:W0:Y:S05]  /*0090*/  SHFL.IDX PT, R2, R2, RZ, 0x1f ;  /* 0x00001fff02027589 */ /* 0x000e2a00000e0000 */
[----:B------:R-:W-:Y:S02]  /*00a0*/  USHF.R.S32.HI UR4, URZ, 0x1f, UR9 ;  /* 0x0000001f3f047899 */ /* 0x000fe40008011409 */
[----:B------:R-:W-:Y:S02]  /*00b0*/  ISETP.NE.OR P0, PT, RZ, UR9, !P0 ;  /* 0x00000009ff007c0c */ /* 0x000fe4000c705670 */
[----:B------:R-:W-:-:S04]  /*00c0*/  ULEA.HI UR4, UR4, UR9, URZ, 0x2 ;  /* 0x0000000904047291 */ /* 0x000fc8000f8f103f */
[----:B------:R-:W-:-:S04]  /*00d0*/  ULOP3.LUT UR4, UR4, 0xfffffffc, URZ, 0xc0, !UPT ;  /* 0xfffffffc04047892 */ /* 0x000fc8000f8ec03f */
[----:B------:R-:W-:-:S03]  /*00e0*/  UIADD3 UR9, UR9, -UR4, URZ ;  /* 0x8000000409097290 */ /* 0x000fc6000fffe03f */
[----:B------:R-:W-:Y:S09]  /*00f0*/  @P0 BRA `(.L_x_1) ;  /* 0x0000000000200947 */ /* 0x000ff20003800000 */
[----:B------:R-:W-:Y:S02]  /*0100*/  ULDC.64 UR4, c[0x0][0x198] ;  /* 0x0000660000047ab9 */ /* 0x000fe40000000a00 */
[----:B------:R-:W-:Y:S02]  /*0110*/  UIADD3 UR6, UP0, UR4, 0xf0, URZ ;  /* 0x000000f004067890 */ /* 0x000fe4000ff1e03f */
[----:B------:R-:W-:Y:S02]  /*0120*/  UIADD3 UR4, UP1, UR4, 0x1f0, URZ ;  /* 0x000001f004047890 */ /* 0x000fe4000ff3e03f */
[----:B------:R-:W-:Y:S02]  /*0130*/  UIADD3.X UR7, URZ, UR5, URZ, UP0, !UPT ;  /* 0x000000053f077290 */ /* 0x000fe400087fe43f */
[----:B------:R-:W-:-:S07]  /*0140*/  UIADD3.X UR5, URZ, UR5, URZ, UP1, !UPT ;  /* 0x000000053f057290 */ /* 0x000fce0008ffe43f */
[----:B------:R1:W-:Y:S02]  /*0150*/  UTMACCTL.PF [UR6] ;  /* 0x00000000060079b9 */ /* 0x0003e40008040000 */
[----:B------:R1:W-:Y:S02]  /*0160*/  UTMACCTL.PF [UR4] ;  /* 0x00000000040079b9 */ /* 0x0003e40008040000 */
[----:B-1----:R-:W-:Y:S01]  /*0170*/  NOP ;  /* 0x0000000000007918 */ /* 0x002fe20000000000 */
.L_x_1:
[----:B------:R-:W-:Y:S05]  /*0180*/  BSYNC B0 ;  /* 0x0000000000007941 */ /* 0x000fea0003800000 */
.L_x_0:
[----:B------:R-:W1:Y:S01]  /*0190*/  SHFL.IDX PT, R0, R0, RZ, 0x1f ;  /* 0x00001fff00007589 */ /* 0x000e6200000e0000 */
[----:B0-----:R-:W-:Y:S02]  /*01a0*/  R2UR UR12, R2 ;  /* 0x00000000020c72ca */ /* 0x001fe400000e0000 */
[----:B------:R-:W-:Y:S01]  /*01b0*/  SHF.R.S32.HI R3, RZ, 0x1f, R6 ;  /* 0x0000001fff037819 */ /* 0x000fe20000011406 */
[----:B------:R-:W0:Y:S03]  /*01c0*/  S2R R7, SR_CTAID.X ;  /* 0x0000000000077919 */ /* 0x000e260000002500 */
[----:B------:R-:W-:-:S04]  /*01d0*/  LEA.HI R3, R3, R6, RZ, 0x7 ;  /* 0x0000000603037211 */ /* 0x000fc800078f38ff */
[----:B------:R-:W-:-:S03]  /*01e0*/  LOP3.LUT R3, R3, 0xffffff80, RZ, 0xc0, !PT ;  /* 0xffffff8003037812 */ /* 0x000fc600078ec0ff */
[----:B------:R-:W-:Y:S02]  /*01f0*/  ULOP3.LUT UP0, URZ, UR12, UR9, URZ, 0xfc, !UPT ;  /* 0x000000090c3f7292 */ /* 0x000fe4000f80fc3f */
[----:B------:R-:W-:Y:S01]  /*0200*/  UISETP.NE.AND UP1, UPT, UR12, 0x1, UPT ;  /* 0x000000010c00788c */ /* 0x000fe2000bf25270 */
[----:B------:R-:W-:Y:S01]  /*0210*/  IMAD.IADD R9, R6, 0x1, -R3 ;  /* 0x0000000106097824 */ /* 0x000fe200078e0a03 */
[----:B------:R-:W-:-:S04]  /*0220*/  USEL UR6, URZ, 0x1, UP0 ;  /* 0x000000013f067887 */ /* 0x000fc80008000000 */
[----:B------:R-:W-:Y:S01]  /*0230*/  USEL UR6, UR6, 0x2, UP1 ;  /* 0x0000000206067887 */ /* 0x000fe20008800000 */
[----:B-1----:R-:W-:-:S13]  /*0240*/  ISETP.NE.AND P0, PT, R0, RZ, PT ;  /* 0x000000ff0000720c */ /* 0x002fda0003f05270 */
[----:B0-----:R-:W-:Y:S05]  /*0250*/  @P0 BRA `(.L_x_2) ;  /* 0x0000000000580947 */ /* 0x001fea0003800000 */
[----:B------:R-:W0:Y:S01]  /*0260*/  S2UR UR7, SR_CgaCtaId ;  /* 0x00000000000779c3 */ /* 0x000e220000008800 */
[----:B------:R-:W-:Y:S01]  /*0270*/  UMOV UR4, 0x400 ;  /* 0x0000040000047882 */ /* 0x000fe20000000000 */
[----:B------:R-:W-:Y:S01]  /*0280*/  UMOV UR5, 0x1 ;  /* 0x0000000100057882 */ /* 0x000fe20000000000 */
[----:B------:R-:W-:Y:S01]  /*0290*/  UMOV UR10, 0x2 ;  /* 0x00000002000a7882 */ /* 0x000fe20000000000 */
[----:B------:R-:W-:Y:S01]  /*02a0*/  ELECT P0, URZ, PT ;  /* 0x00000000003f782f */ /* 0x000fe20003800000 */
[----:B------:R-:W-:-:S04]  /*02b0*/  UIADD3 UR10, -UR10, 0x100000, URZ ;  /* 0x001000000a0a7890 */ /* 0x000fc8000fffe13f */
[----:B------:R-:W-:Y:S02]  /*02c0*/  USHF.L.U32 UR11, UR10, 0xb, URZ ;  /* 0x0000000b0a0b7899 */ /* 0x000fe4000800063f */
[----:B------:R-:W-:Y:S02]  /*02d0*/  USHF.L.U32 UR10, UR10, 0x1, URZ ;  /* 0x000000010a0a7899 */ /* 0x000fe4000800063f */
[----:B0-----:R-:W-:Y:S02]  /*02e0*/  ULEA UR7, UR7, UR4, 0x18 ;  /* 0x0000000407077291 */ /* 0x001fe4000f8ec03f */
[----:B------:R-:W-:-:S04]  /*02f0*/  UIADD3 UR4, -UR5, 0x100000, URZ ;  /* 0x0010000005047890 */ /* 0x000fc8000fffe13f */
[----:B------:R-:W-:Y:S02]  /*0300*/  USHF.L.U32 UR5, UR4, 0xb, URZ ;  /* 0x0000000b04057899 */ /* 0x000fe4000800063f */
[----:B------:R-:W-:Y:S01]  /*0310*/  USHF.L.U32 UR4, UR4, 0x1, URZ ;  /* 0x0000000104047899 */ /* 0x000fe2000800063f */
[----:B------:R-:W0:Y:S11]  /*0320*/  FENCE.VIEW.ASYNC.S ;  /* 0x00000000000073c6 */ /* 0x000e360000000000 */
[----:B0-----:R0:W1:Y:S01]  /*0330*/  SYNCS.EXCH.64 URZ, [UR7+0x30000], UR4 ;  /* 0x03000004073f75b2 */ /* 0x0010620008000100 */
[----:B------:R0:W2:Y:S01]  /*0340*/  SYNCS.EXCH.64 URZ, [UR7+0x30020], UR10 ;  /* 0x0300200a073f75b2 */ /* 0x0000a20008000100 */
[----:B------:R0:W3:Y:S01]  /*0350*/  SYNCS.EXCH.64 URZ, [UR7+0x30008], UR4 ;  /* 0x03000804073f75b2 */ /* 0x0000e20008000100 */
[----:B------:R0:W4:Y:S01]  /*0360*/  SYNCS.EXCH.64 URZ, [UR7+0x30028], UR10 ;  /* 0x0300280a073f75b2 */ /* 0x0001220008000100 */
[----:B------:R0:W0:Y:S01]  /*0370*/  SYNCS.EXCH.64 URZ, [UR7+0x30010], UR4 ;  /* 0x03001004073f75b2 */ /* 0x0000220008000100 */
[----:B------:R0:W0:Y:S01]  /*0380*/  SYNCS.EXCH.64 URZ, [UR7+0x30030], UR10 ;  /* 0x0300300a073f75b2 */ /* 0x0000220008000100 */
[----:B------:R0:W0:Y:S01]  /*0390*/  SYNCS.EXCH.64 URZ, [UR7+0x30018], UR4 ;  /* 0x03001804073f75b2 */ /* 0x0000220008000100 */
[----:B------:R0:W0:Y:S01]  /*03a0*/  SYNCS.EXCH.64 URZ, [UR7+0x30038], UR10 ;  /* 0x0300380a073f75b2 */ /* 0x0000220008000100 */
[----:B------:R-:W-:Y:S01]  /*03b0*/  NOP ;  /* 0x0000000000007918 */ /* 0x000fe20000000000 */
.L_x_2:
[----:B------:R-:W5:Y:S01]  /*03c0*/  S2UR UR14, SR_CTAID.Y ;  /* 0x00000000000e79c3 */ /* 0x000f620000002600 */
[----:B------:R-:W-:Y:S01]  /*03d0*/  SHF.R.S32.HI R2, RZ, 0x1f, R9 ;  /* 0x0000001fff027819 */ /* 0x000fe20000011409 */
[----:B0-----:R-:W-:Y:S01]  /*03e0*/  ULDC UR4, c[0x0][0x150] ;  /* 0x0000540000047ab9 */ /* 0x001fe20000000800 */
[----:B------:R-:W-:Y:S01]  /*03f0*/  I2FP.F32.U32 R4, R7 ;  /* 0x0000000700047245 */ /* 0x000fe20000201000 */
[----:B------:R-:W-:Y:S01]  /*0400*/  NOP ;  /* 0x0000000000007918 */ /* 0x000fe20000000000 */
[----:B------:R-:W-:Y:S01]  /*0410*/  LEA.HI R2, R2, R9, RZ, 0x3 ;  /* 0x0000000902027211 */ /* 0x000fe200078f18ff */
[----:B------:R-:W-:Y:S01]  /*0420*/  NOP ;  /* 0x0000000000007918 */ /* 0x000fe20000000000 */
[----:B------:R-:W-:Y:S01]  /*0430*/  SHF.R.S32.HI R5, RZ, 0x1f, R0 ;  /* 0x0000001fff057819 */ /* 0x000fe20000011400 */
[----:B------:R-:W-:Y:S01]  /*0440*/  FMUL R4, R4, UR4 ;  /* 0x0000000404047c20 */ /* 0x000fe20008400000 */
[--C-:B------:R-:W-:Y:S01]  /*0450*/  SHF.R.S32.HI R3, RZ, 0x3, R2.reuse ;  /* 0x00000003ff037819 */ /* 0x100fe20000011402 */
[----:B------:R-:W-:Y:S01]  /*0460*/  ULDC UR4, c[0x0][0x154] ;  /* 0x0000550000047ab9 */ /* 0x000fe20000000800 */
[----:B------:R-:W-:-:S02]  /*0470*/  SHF.R.S32.HI R2, RZ, 0x1f, R2 ;  /* 0x0000001fff027819 */ /* 0x000fc40000011402 */
[----:B------:R-:W-:Y:S01]  /*0480*/  LEA.HI R5, R5, R0, RZ, 0x2 ;  /* 0x0000000005057211 */ /* 0x000fe200078f10ff */
[----:B------:R-:W0:Y:S01]  /*0490*/  F2I.U32.TRUNC.NTZ R4, R4 ;  /* 0x0000000400047305 */ /* 0x000e22000020f000 */
[----:B------:R-:W-:Y:S02]  /*04a0*/  LEA.HI R2, R2, R3, RZ, 0x2 ;  /* 0x0000000302027211 */ /* 0x000fe400078f10ff */
[----:B------:R-:W-:Y:S02]  /*04b0*/  LOP3.LUT R5, R5, 0x3ffffffc, RZ, 0xc0, !PT ;  /* 0x3ffffffc05057812 */ /* 0x000fe400078ec0ff */
[----:B------:R-:W-:Y:S02]  /*04c0*/  LOP3.LUT R2, R2, 0xfffffffc, RZ, 0xc0, !PT ;  /* 0xfffffffc02027812 */ /* 0x000fe400078ec0ff */
[----:B------:R-:W-:Y:S01]  /*04d0*/  LOP3.LUT P0, RZ, R9, 0x7, RZ, 0xc0, !PT ;  /* 0x0000000709ff7812 */ /* 0x000fe2000780c0ff */
[----:B------:R-:W-:Y:S01]  /*04e0*/  IMAD.IADD R5, R0, 0x1, -R5 ;  /* 0x0000000100057824 */ /* 0x000fe200078e0a05 */
[----:B-----5:R-:W-:Y:S01]  /*04f0*/  I2FP.F32.U32 R8, UR14 ;  /* 0x0000000e00087c45 */ /* 0x020fe20008201000 */
[----:B------:R-:W-:-:S04]  /*0500*/  IMAD.IADD R2, R3, 0x1, -R2 ;  /* 0x0000000103027824 */ /* 0x000fc800078e0a02 */
[----:B------:R-:W-:Y:S01]  /*0510*/  FMUL R8, R8, UR4 ;  /* 0x0000000408087c20 */ /* 0x000fe20008400000 */
[----:B------:R-:W-:Y:S01]  /*0520*/  IMAD R5, R5, 0x4, R2 ;  /* 0x0000000405057824 */ /* 0x000fe200078e0202 */
[----:B------:R-:W-:Y:S01]  /*0530*/  ULDC UR4, c[0x0][0x144] ;  /* 0x0000510000047ab9 */ /* 0x000fe20000000800 */
[----:B0-----:R-:W-:Y:S02]  /*0540*/  IMAD.MOV R2, RZ, RZ, -R4 ;  /* 0x000000ffff027224 */ /* 0x001fe400078e0a04 */
[----:B------:R-:W-:Y:S01]  /*0550*/  IMAD.MOV.U32 R4, RZ, RZ, 0x1 ;  /* 0x00000001ff047424 */ /* 0x000fe200078e00ff */
[----:B------:R-:W0:Y:S01]  /*0560*/  F2I.U32.TRUNC.NTZ R8, R8 ;  /* 0x0000000800087305 */ /* 0x000e22000020f000 */
[----:B------:R-:W-:Y:S01]  /*0570*/  LEA.HI R0, R5, R5, RZ, 0x1 ;  /* 0x0000000505007211 */ /* 0x000fe200078f08ff */
[----:B------:R-:W-:Y:S02]  /*0580*/  IMAD R3, R2, UR4, R7 ;  /* 0x0000000402037c24 */ /* 0x000fe4000f8e0207 */
[----:B------:R-:W5:Y:S01]  /*0590*/  LDC R2, c[0x0][0x140] ;  /* 0x00005000ff027b82 */ /* 0x000f620000000800 */
[----:B------:R-:W-:-:S05]  /*05a0*/  LOP3.LUT R0, R0, 0xfffffffe, RZ, 0xc0, !PT ;  /* 0xfffffffe00007812 */ /* 0x000fca00078ec0ff */
[----:B------:R-:W-:Y:S01]  /*05b0*/  IMAD.IADD R0, R5, 0x1, -R0 ;  /* 0x0000000105007824 */ /* 0x000fe200078e0a00 */
[----:B0-----:R-:W-:-:S04]  /*05c0*/  R2UR UR4, R8 ;  /* 0x00000000080472ca */ /* 0x001fc800000e0000 */
[----:B------:R-:W-:Y:S01]  /*05d0*/  ISETP.NE.AND P2, PT, R0, R3, PT ;  /* 0x000000030000720c */ /* 0x000fe20003f45270 */
[----:B------:R-:W-:-:S05]  /*05e0*/  IMAD.SHL.U32 R0, R5, 0x4, RZ ;  /* 0x0000000405007824 */ /* 0x000fca00078e00ff */
[----:B------:R-:W-:-:S04]  /*05f0*/  LOP3.LUT R5, R5, 0xc, R0, 0x78, !PT ;  /* 0x0000000c05057812 */ /* 0x000fc800078e7800 */
[C---:B------:R-:W-:Y:S01]  /*0600*/  ISETP.LT.U32.AND P0, PT, R5.reuse, 0x2, !P0 ;  /* 0x000000020500780c */ /* 0x040fe20004701070 */
[----:B------:R-:W-:Y:S01]  /*0610*/  UIADD3 UR5, -UR4, URZ, URZ ;  /* 0x0000003f04057290 */ /* 0x000fe2000fffe13f */
[----:B-----5:R-:W-:Y:S02]  /*0620*/  ISETP.EQ.U32.AND P1, PT, R2, 0x1, PT ;  /* 0x000000010200780c */ /* 0x020fe40003f22070 */
[----:B------:R-:W-:Y:S01]  /*0630*/  ULDC UR4, c[0x0][0x148] ;  /* 0x0000520000047ab9 */ /* 0x000fe20000000800 */
[----:B------:R-:W-:Y:S01]  /*0640*/  @P2 LEA.HI R0, R5, R5, RZ, 0x1 ;  /* 0x0000000505002211 */ /* 0x000fe200078f08ff */
[----:B------:R-:W-:Y:S01]  /*0650*/  UIMAD UR4, UR4, UR5, UR14 ;  /* 0x00000005040472a4 */ /* 0x000fe2000f8e020e */
[----:B------:R-:W-:Y:S02]  /*0660*/  SEL R3, RZ, 0x1, !P0 ;  /* 0x00000001ff037807 */ /* 0x000fe40004000000 */
[----:B------:R-:W-:-:S04]  /*0670*/  @P2 SHF.R.S32.HI R0, RZ, 0x1, R0 ;  /* 0x00000001ff002819 */ /* 0x000fc80000011400 */
[----:B------:R-:W-:-:S04]  /*0680*/  @P2 ISETP.NE.AND P3, PT, R0, UR4, PT ;  /* 0x0000000400002c0c */ /* 0x000fc8000bf65270 */
[----:B------:R-:W-:-:S04]  /*0690*/  @P2 SEL R4, RZ, 0x1, P3 ;  /* 0x00000001ff042807 */ /* 0x000fc80001800000 */
[----:B------:R-:W-:Y:S01]  /*06a0*/  LOP3.LUT R4, R4, R3, RZ, 0xc0, !PT ;  /* 0x0000000304047212 */ /* 0x000fe200078ec0ff */
[----:B------:R-:W-:Y:S06]  /*06b0*/  @!P1 BRA `(.L_x_3) ;  /* 0x0000000000089947 */ /* 0x000fec0003800000 */
[----:B-1234-:R-:W-:Y:S01]  /*06c0*/  UCGABAR_ARV ;  /* 0x00000000000079c7 */ /* 0x01efe20008000000 */
[----:B------:R-:W-:Y:S05]  /*06d0*/  BRA `(.L_x_4) ;  /* 0x0000000000047947 */ /* 0x000fea0003800000 */
.L_x_3:
[----:B-1234-:R-:W-:Y:S01]  /*06e0*/  NOP ;  /* 0x0000000000007918 */ /* 0x01efe20000000000 */
.L_x_4:
[----:B------:R-:W-:Y:S01]  /*06f0*/  ULDC.64 UR4, c[0x0][0x598] ;  /* 0x0001660000047ab9 */ /* 0x000fe20000000a00 */
[----:B------:R-:W-:Y:S01]  /*0700*/  ULDC.64 UR24, c[0x0][0x208] ;  /* 0x0000820000187ab9 */ /* 0x000fe20000000a00 */
[----:B------:R-:W-:-:S04]  /*0710*/  ISETP.NE.U32.AND P0, PT, RZ, UR4, PT ;  /* 0x00000004ff007c0c */ /* 0x000fc8000bf05070 */
[----:B------:R-:W-:-:S13]  /*0720*/  ISETP.NE.AND.EX P0, PT, RZ, UR5, PT, P0 ;  /* 0x00000005ff007c0c */ /* 0x000fda000bf05300 */
[----:B------:R-:W-:Y:S05]  /*0730*/  @!P0 BRA `(.L_x_5) ;  /* 0x0000000000208947 */ /* 0x000fea0003800000 */
[----:B------:R-:W0:Y:S02]  /*0740*/  LDC.64 R2, c[0x0][0x598] ;  /* 0x00016600ff027b82 */ /* 0x000e240000000a00 */
[----:B0-----:R-:W2:Y:S02]  /*0750*/  LDG.E.64 R2, desc[UR24][R2.64] ;  /* 0x0000001802027981 */ /* 0x001ea4000c1e1b00 */
[----:B--2---:R-:W-:-:S04]  /*0760*/  ISETP.NE.U32.AND P0, PT, R2, RZ, PT ;  /* 0x000000ff0200720c */ /* 0x004fc80003f05070 */
[----:B------:R-:W-:-:S13]  /*0770*/  ISETP.NE.AND.EX P0, PT, R3, RZ, PT, P0 ;  /* 0x000000ff0300720c */ /* 0x000fda0003f05300 */
[----:B------:R-:W-:Y:S05]  /*0780*/  @!P0 BRA `(.L_x_5) ;  /* 0x00000000000c8947 */ /* 0x000fea0003800000 */
[----:B------:R-:W2:Y:S02]  /*0790*/  LD.E R2, desc[UR24][R2.64] ;  /* 0x0000001802027980 */ /* 0x000ea4000c101900 */
[----:B--2---:R-:W-:Y:S01]  /*07a0*/  R2UR UR13, R2 ;  /* 0x00000000020d72ca */ /* 0x004fe200000e0000 */
[----:B------:R-:W-:-:S14]  /*07b0*/  BRA `(.L_x_6) ;  /* 0x0000000000247947 */ /* 0x000fdc0003800000 */
.L_x_5:
[----:B------:R-:W-:Y:S02]  /*07c0*/  ULDC.64 UR4, c[0x0][0x588] ;  /* 0x0001620000047ab9 */ /* 0x000fe40000000a00 */
[----:B------:R-:W-:-:S04]  /*07d0*/  ISETP.NE.U32.AND P0, PT, RZ, UR4, PT ;  /* 0x00000004ff007c0c */ /* 0x000fc8000bf05070 */
[----:B------:R-:W-:-:S13]  /*07e0*/  ISETP.NE.AND.EX P0, PT, RZ, UR5, PT, P0 ;  /* 0x00000005ff007c0c */ /* 0x000fda000bf05300 */
[----:B------:R-:W-:Y:S05]  /*07f0*/  @!P0 BRA `(.L_x_7) ;  /* 0x0000000000108947 */ /* 0x000fea0003800000 */
[----:B------:R-:W0:Y:S02]  /*0800*/  LDC.64 R2, c[0x0][0x588] ;  /* 0x00016200ff027b82 */ /* 0x000e240000000a00 */
[----:B0-----:R-:W2:Y:S02]  /*0810*/  LDG.E R2, desc[UR24][R2.64] ;  /* 0x0000001802027981 */ /* 0x001ea4000c1e1900 */
[----:B--2---:R-:W-:Y:S01]  /*0820*/  R2UR UR13, R2 ;  /* 0x00000000020d72ca */ /* 0x004fe200000e0000 */
[----:B------:R-:W-:-:S14]  /*0830*/  BRA `(.L_x_6) ;  /* 0x0000000000047947 */ /* 0x000fdc0003800000 */
.L_x_7:
[----:B------:R-:W-:-:S05]  /*0840*/  ULDC UR13, c[0x0][0x580] ;  /* 0x00016000000d7ab9 */ /* 0x000fca0000000800 */
.L_x_6:
[----:B------:R-:W-:Y:S02]  /*0850*/  ULDC.64 UR4, c[0x0][0x5a0] ;  /* 0x0001680000047ab9 */ /* 0x000fe40000000a00 */
        /* <DEDUP_REMOVED lines=11> */
.L_x_8:
        /* <DEDUP_REMOVED lines=8> */
.L_x_10:
[----:B------:R-:W-:-:S05]  /*0990*/  ULDC UR8, c[0x0][0x584] ;  /* 0x0001610000087ab9 */ /* 0x000fca0000000800 */
.L_x_9:
[----:B------:R-:W-:Y:S01]  /*09a0*/  ULDC UR4, c[0x0][0x4c0] ;  /* 0x0001300000047ab9 */ /* 0x000fe20000000800 */
[----:B------:R-:W0:Y:S01]  /*09b0*/  S2R R8, SR_CTAID.Y ;  /* 0x0000000000087919 */ /* 0x000e220000002600 */
[----:B------:R-:W-:Y:S01]  /*09c0*/  UIADD3 UR4, UR4, 0x7f, URZ ;  /* 0x0000007f04047890 */ /* 0x000fe2000fffe03f */
[----:B------:R-:W-:-:S03]  /*09d0*/  ULDC UR15, c[0x0][0x4c4] ;  /* 0x00013100000f7ab9 */ /* 0x000fc60000000800 */
[----:B------:R-:W-:Y:S01]  /*09e0*/  USHF.R.S32.HI UR5, URZ, 0x1f, UR4 ;  /* 0x0000001f3f057899 */ /* 0x000fe20008011404 */
[----:B------:R-:W-:-:S03]  /*09f0*/  IMAD.U32 R10, RZ, RZ, UR15 ;  /* 0x0000000fff0a7e24 */ /* 0x000fc6000f8e00ff */
[----:B------:R-:W-:Y:S02]  /*0a00*/  ULEA.HI UR5, UR5, UR4, URZ, 0x7 ;  /* 0x0000000405057291 */ /* 0x000fe4000f8f383f */
[----:B------:R-:W-:Y:S01]  /*0a10*/  IABS R10, R10 ;  /* 0x0000000a000a7213 */ /* 0x000fe20000000000 */
[----:B------:R-:W-:Y:S01]  /*0a20*/  UMOV UR4, URZ ;  /* 0x0000003f00047c82 */ /* 0x000fe20008000000 */
[----:B------:R-:W-:Y:S02]  /*0a30*/  USHF.R.S32.HI UR10, URZ, 0x7, UR5 ;  /* 0x000000073f0a7899 */ /* 0x000fe40008011405 */
[----:B------:R-:W-:-:S04]  /*0a40*/  R2UR UR17, R10 ;  /* 0x000000000a1172ca */ /* 0x000fc800000e0000 */
[----:B------:R-:W-:-:S05]  /*0a50*/  IMAD.U32 R3, RZ, RZ, UR10 ;  /* 0x0000000aff037e24 */ /* 0x000fca000f8e00ff */
[-C--:B------:R-:W-:Y:S02]  /*0a60*/  IABS R0, R3.reuse ;  /* 0x0000000300007213 */ /* 0x080fe40000000000 */
[----:B------:R-:W-:Y:S02]  /*0a70*/  IABS R3, R3 ;  /* 0x0000000300037213 */ /* 0x000fe40000000000 */
[----:B------:R-:W-:-:S13]  /*0a80*/  R2UR UR16, R0 ;  /* 0x00000000001072ca */ /* 0x000fda00000e0000 */
[----:B------:R-:W1:Y:S08]  /*0a90*/  I2F.RP R0, UR16 ;  /* 0x0000001000007d06 */ /* 0x000e700008209400 */
[----:B-1----:R-:W1:Y:S02]  /*0aa0*/  MUFU.RCP R0, R0 ;  /* 0x0000000000007308 */ /* 0x002e640000001000 */
[----:B-1----:R-:W-:Y:S01]  /*0ab0*/  VIADD R2, R0, 0xffffffe ;  /* 0x0ffffffe00027836 */ /* 0x002fe20000000000 */
[----:B0-----:R-:W-:-:S04]  /*0ac0*/  IABS R0, R8 ;  /* 0x0000000800007213 */ /* 0x001fc80000000000 */
[----:B------:R-:W-:Y:S01]  /*0ad0*/  R2UR UR11, R0 ;  /* 0x00000000000b72ca */ /* 0x000fe200000e0000 */
[----:B------:R-:W0:Y:S08]  /*0ae0*/  F2I.FTZ.U32.TRUNC.NTZ R2, R2 ;  /* 0x0000000200027305 */ /* 0x000e30000021f000 */
[----:B------:R-:W1:Y:S01]  /*0af0*/  I2F.RP R0, UR17 ;  /* 0x0000001100007d06 */ /* 0x000e620008209400 */
[----:B0-----:R-:W-:Y:S01]  /*0b00*/  R2UR UR5, R2 ;  /* 0x00000000020572ca */ /* 0x001fe200000e0000 */
[----:B------:R-:W-:-:S06]  /*0b10*/  IMAD.MOV R2, RZ, RZ, -R3 ;  /* 0x000000ffff027224 */ /* 0x000fcc00078e0a03 */
[----:B-1----:R-:W0:Y:S06]  /*0b20*/  MUFU.RCP R0, R0 ;  /* 0x0000000000007308 */ /* 0x002e2c0000001000 */
[----:B------:R-:W-:-:S04]  /*0b30*/  UIADD3 UR7, URZ, -UR5, URZ ;  /* 0x800000053f077290 */ /* 0x000fc8000fffe03f */
[----:B------:R-:W-:-:S04]  /*0b40*/  UIMAD UR7, UR7, UR16, URZ ;  /* 0x00000010070772a4 */ /* 0x000fc8000f8e023f */
[----:B------:R-:W-:-:S03]  /*0b50*/  UIMAD.WIDE.U32 UR4, UR5, UR7, UR4 ;  /* 0x00000007050472a5 */ /* 0x000fc6000f8e0004 */
[----:B------:R-:W-:Y:S01]  /*0b60*/  R2UR UR7, R2 ;  /* 0x00000000020772ca */ /* 0x000fe200000e0000 */
[----:B------:R-:W-:Y:S01]  /*0b70*/  UIMAD.WIDE.U32 UR4, UR5, UR11, URZ ;  /* 0x0000000b050472a5 */ /* 0x000fe2000f8e003f */
[----:B0-----:R-:W-:-:S06]  /*0b80*/  VIADD R2, R0, 0xffffffe ;  /* 0x0ffffffe00027836 */ /* 0x001fcc0000000000 */
[----:B------:R-:W0:Y:S05]  /*0b90*/  F2I.FTZ.U32.TRUNC.NTZ R2, R2 ;  /* 0x0000000200027305 */ /* 0x000e2a000021f000 */
[----:B------:R-:W-:-:S04]  /*0ba0*/  UIMAD UR4, UR5, UR7, UR11 ;  /* 0x00000007050472a4 */ /* 0x000fc8000f8e020b */
[----:B------:R-:W-:-:S11]  /*0bb0*/  UISETP.GT.U32.AND UP1, UPT, UR16, UR4, UPT ;  /* 0x000000041000728c */ /* 0x000fd6000bf24070 */
[----:B------:R-:W-:Y:S02]  /*0bc0*/  @!UP1 UIADD3 UR4, UR4, -UR16, URZ ;  /* 0x8000001004049290 */ /* 0x000fe4000fffe03f */
[----:B------:R-:W-:Y:S02]  /*0bd0*/  @!UP1 UIADD3 UR5, UR5, 0x1, URZ ;  /* 0x0000000105059890 */ /* 0x000fe4000fffe03f */
[----:B------:R-:W-:Y:S02]  /*0be0*/  UISETP.GE.U32.AND UP0, UPT, UR4, UR16, UPT ;  /* 0x000000100400728c */ /* 0x000fe4000bf06070 */
[----:B------:R-:W-:-:S04]  /*0bf0*/  ULOP3.LUT UR4, UR14, UR10, URZ, 0x3c, !UPT ;  /* 0x0000000a0e047292 */ /* 0x000fc8000f8e3c3f */
[----:B------:R-:W-:-:S03]  /*0c00*/  UISETP.GE.AND UP1, UPT, UR4, URZ, UPT ;  /* 0x0000003f0400728c */ /* 0x000fc6000bf26270 */
[----:B------:R-:W-:Y:S02]  /*0c10*/  UMOV UR4, URZ ;  /* 0x0000003f00047c82 */ /* 0x000fe40008000000 */
[----:B------:R-:W-:Y:S02]  /*0c20*/  @UP0 UIADD3 UR5, UR5, 0x1, URZ ;  /* 0x0000000105050890 */ /* 0x000fe4000fffe03f */
[----:B------:R-:W-:-:S05]  /*0c30*/  UISETP.NE.AND UP0, UPT, UR10, URZ, UPT ;  /* 0x0000003f0a00728c */ /* 0x000fca000bf05270 */
[----:B------:R-:W-:Y:S01]  /*0c40*/  UMOV UR16, UR5 ;  /* 0x0000000500107c82 */ /* 0x000fe20008000000 */
[----:B0-----:R-:W-:Y:S01]  /*0c50*/  R2UR UR5, R2 ;  /* 0x00000000020572ca */ /* 0x001fe200000e0000 */
[----:B------:R-:W-:-:S04]  /*0c60*/  @!UP1 UIADD3 UR16, -UR16, URZ, URZ ;  /* 0x0000003f10109290 */ /* 0x000fc8000fffe13f */
[----:B------:R-:W-:-:S06]  /*0c70*/  @!UP0 ULOP3.LUT UR16, URZ, UR10, URZ, 0x33, !UPT ;  /* 0x0000000a3f108292 */ /* 0x000fcc000f8e333f */
[----:B------:R-:W-:Y:S02]  /*0c80*/  IMAD.U32 R0, RZ, RZ, UR16 ;  /* 0x00000010ff007e24 */ /* 0x000fe4000f8e00ff */
[----:B------:R-:W-:-:S03]  /*0c90*/  UIADD3 UR7, URZ, -UR5, URZ ;  /* 0x800000053f077290 */ /* 0x000fc6000fffe03f */
[----:B------:R-:W-:Y:S01]  /*0ca0*/  IABS R0, R0 ;  /* 0x0000000000007213 */ /* 0x000fe20000000000 */
[----:B------:R-:W-:-:S03]  /*0cb0*/  UIMAD UR7, UR7, UR17, URZ ;  /* 0x00000011070772a4 */ /* 0x000fc6000f8e023f */
[----:B------:R-:W-:Y:S01]  /*0cc0*/  R2UR UR11, R0 ;  /* 0x00000000000b72ca */ /* 0x000fe200000e0000 */
[----:B------:R-:W-:-:S12]  /*0cd0*/  UIMAD.WIDE.U32 UR4, UR5, UR7, UR4 ;  /* 0x00000007050472a5 */ /* 0x000fd8000f8e0004 */
[----:B------:R-:W-:-:S04]  /*0ce0*/  UIMAD.WIDE.U32 UR4, UR5, UR11, URZ ;  /* 0x0000000b050472a5 */ /* 0x000fc8000f8e003f */
[----:B------:R-:W-:-:S04]  /*0cf0*/  UIADD3 UR4, -UR5, URZ, URZ ;  /* 0x0000003f05047290 */ /* 0x000fc8000fffe13f */
[----:B------:R-:W-:-:S04]  /*0d00*/  UIMAD UR4, UR17, UR4, UR11 ;  /* 0x00000004110472a4 */ /* 0x000fc8000f8e020b */
[----:B------:R-:W-:-:S11]  /*0d10*/  UISETP.GT.U32.AND UP1, UPT, UR17, UR4, UPT ;  /* 0x000000041100728c */ /* 0x000fd6000bf24070 */
[----:B------:R-:W-:Y:S02]  /*0d20*/  @!UP1 UIADD3 UR4, UR4, -UR17, URZ ;  /* 0x8000001104049290 */ /* 0x000fe4000fffe03f */
[----:B------:R-:W-:Y:S02]  /*0d30*/  @!UP1 UIADD3 UR5, UR5, 0x1, URZ ;  /* 0x0000000105059890 */ /* 0x000fe4000fffe03f */
[----:B------:R-:W-:Y:S02]  /*0d40*/  UISETP.GE.U32.AND UP0, UPT, UR4, UR17, UPT ;  /* 0x000000110400728c */ /* 0x000fe4000bf06070 */
[----:B------:R-:W-:-:S04]  /*0d50*/  ULOP3.LUT UR4, UR16, UR15, URZ, 0x3c, !UPT ;  /* 0x0000000f10047292 */ /* 0x000fc8000f8e3c3f */
[----:B------:R-:W-:Y:S02]  /*0d60*/  UISETP.GE.AND UP1, UPT, UR4, URZ, UPT ;  /* 0x0000003f0400728c */ /* 0x000fe4000bf26270 */
[----:B------:R-:W-:-:S03]  /*0d70*/  UIADD3 UR4, -UR16, URZ, URZ ;  /* 0x0000003f10047290 */ /* 0x000fc6000fffe13f */
[----:B------:R-:W-:Y:S02]  /*0d80*/  @UP0 UIADD3 UR5, UR5, 0x1, URZ ;  /* 0x0000000105050890 */ /* 0x000fe4000fffe03f */
[----:B------:R-:W-:Y:S02]  /*0d90*/  UISETP.NE.AND UP0, UPT, UR15, URZ, UPT ;  /* 0x0000003f0f00728c */ /* 0x000fe4000bf05270 */
[----:B------:R-:W-:-:S03]  /*0da0*/  UIMAD UR14, UR10, UR4, UR14 ;  /* 0x000000040a0e72a4 */ /* 0x000fc6000f8e020e */
[----:B------:R-:W-:Y:S02]  /*0db0*/  UMOV UR7, UR5 ;  /* 0x0000000500077c82 */ /* 0x000fe40008000000 */
[----:B------:R-:W-:-:S04]  /*0dc0*/  @!UP1 UIADD3 UR7, -UR7, URZ, URZ ;  /* 0x0000003f07079290 */ /* 0x000fc8000fffe13f */
[----:B------:R-:W-:-:S04]  /*0dd0*/  @!UP0 ULOP3.LUT UR7, URZ, UR15, URZ, 0x33, !UPT ;  /* 0x0000000f3f078292 */ /* 0x000fc8000f8e333f */
[----:B------:R-:W-:-:S04]  /*0de0*/  UIADD3 UR5, -UR7, URZ, URZ ;  /* 0x0000003f07057290 */ /* 0x000fc8000fffe13f */
[----:B------:R-:W-:Y:S01]  /*0df0*/  UIMAD UR15, UR15, UR5, UR16 ;  /* 0x000000050f0f72a4 */ /* 0x000fe2000f8e0210 */
[----:B------:R-:W-:Y:S11]  /*0e00*/  @!P1 BRA `(.L_x_11) ;  /* 0x00000000000c9947 */ /* 0x000ff60003800000 */
[----:B------:R-:W-:Y:S01]  /*0e10*/  UCGABAR_WAIT ;  /* 0x0000000000007dc7 */ /* 0x000fe20008000000 */
[----:B------:R-:W-:Y:S01]  /*0e20*/  CCTL.IVALL ;  /* 0x00000000ff00798f */ /* 0x000fe20002000000 */
[----:B------:R-:W-:Y:S05]  /*0e30*/  BRA `(.L_x_12) ;  /* 0x0000000000047947 */ /* 0x000fea0003800000 */
.L_x_11:
[----:B------:R-:W-:Y:S06]  /*0e40*/  BAR.SYNC.DEFER_BLOCKING 0x0 ;  /* 0x0000000000007b1d */ /* 0x000fec0000010000 */
.L_x_12:
[----:B------:R-:W-:Y:S01]  /*0e50*/  ULDC UR47, c[0x0][0x290] ;  /* 0x0000a400002f7ab9 */ /* 0x000fe20000000800 */
[----:B------:R-:W-:Y:S01]  /*0e60*/  ISETP.NE.AND P0, PT, RZ, UR12, PT ;  /* 0x0000000cff007c0c */ /* 0x000fe2000bf05270 */
[----:B------:R-:W-:-:S04]  /*0e70*/  UIADD3 UR4, UR47, 0x3f, URZ ;  /* 0x0000003f2f047890 */ /* 0x000fc8000fffe03f */
[----:B------:R-:W-:-:S04]  /*0e80*/  USHF.R.S32.HI UR5, URZ, 0x1f, UR4 ;  /* 0x0000001f3f057899 */ /* 0x000fc80008011404 */
[----:B------:R-:W-:-:S04]  /*0e90*/  ULEA.HI UR5, UR5, UR4, URZ, 0x6 ;  /* 0x0000000405057291 */ /* 0x000fc8000f8f303f */
[----:B------:R-:W-:Y:S01]  /*0ea0*/  USHF.R.S32.HI UR5, URZ, 0x6, UR5 ;  /* 0x000000063f057899 */ /* 0x000fe20008011405 */
[----:B------:R-:W-:Y:S11]  /*0eb0*/  @!P0 BRA `(.L_x_13) ;  /* 0x0000018400a48947 */ /* 0x000ff60003800000 */
[----:B------:R-:W-:-:S06]  /*0ec0*/  UISETP.NE.AND UP0, UPT, UR12, 0x1, UPT ;  /* 0x000000010c00788c */ /* 0x000fcc000bf05270 */
[----:B------:R-:W-:-:S13]  /*0ed0*/  PLOP3.LUT P0, PT, PT, PT, UP0, 0x80, 0x0 ;  /* 0x000000000000781c */ /* 0x000fda0003f0f008 */
[----:B------:R-:W-:Y:S05]  /*0ee0*/  @P0 EXIT ;  /* 0x000000000000094d */ /* 0x000fea0003800000 */
[----:B------:R0:W-:Y:S01]  /*0ef0*/  STL [R1], RZ ;  /* 0x000000ff01007387 */ /* 0x0001e20000100800 */
[----:B------:R-:W-:Y:S01]  /*0f00*/  UISETP.GE.AND UP0, UPT, UR47, 0x1, UPT ;  /* 0x000000012f00788c */ /* 0x000fe2000bf06270 */
[----:B------:R-:W-:Y:S01]  /*0f10*/  CS2R R86, SRZ ;  /* 0x0000000000567805 */ /* 0x000fe2000001ff00 */
[----:B------:R-:W-:Y:S01]  /*0f20*/  UMOV UR4, URZ ;  /* 0x0000003f00047c82 */ /* 0x000fe20008000000 */
[----:B------:R0:W-:Y:S01]  /*0f30*/  STL [R1+0x4], RZ ;  /* 0x000004ff01007387 */ /* 0x0001e20000100800 */
[----:B------:R-:W-:Y:S02]  /*0f40*/  CS2R R152, SRZ ;  /* 0x0000000000987805 */ /* 0x000fe4000001ff00 */
[----:B------:R-:W-:Y:S02]  /*0f50*/  CS2R R154, SRZ ;  /* 0x00000000009a7805 */ /* 0x000fe4000001ff00 */
[----:B------:R-:W-:Y:S01]  /*0f60*/  PLOP3.LUT P0, PT, PT, PT, UP0, 0x80, 0x0 ;  /* 0x000000000000781c */ /* 0x000fe20003f0f008 */
[----:B------:R0:W-:Y:S01]  /*0f70*/  STL [R1+0x8], RZ ;  /* 0x000008ff01007387 */ /* 0x0001e20000100800 */
[----:B------:R-:W-:-:S02]  /*0f80*/  CS2R R156, SRZ ;  /* 0x00000000009c7805 */ /* 0x000fc4000001ff00 */
[----:B------:R-:W-:Y:S02]  /*0f90*/  CS2R R158, SRZ ;  /* 0x00000000009e7805 */ /* 0x000fe4000001ff00 */
[----:B------:R-:W-:Y:S01]  /*0fa0*/  CS2R R160, SRZ ;  /* 0x0000000000a07805 */ /* 0x000fe2000001ff00 */
[----:B------:R0:W-:Y:S01]  /*0fb0*/  STL [R1+0xc], RZ ;  /* 0x00000cff01007387 */ /* 0x0001e20000100800 */
[----:B------:R-:W-:Y:S02]  /*0fc0*/  CS2R R162, SRZ ;  /* 0x0000000000a27805 */ /* 0x000fe4000001ff00 */
[----:B------:R-:W-:Y:S02]  /*0fd0*/  CS2R R164, SRZ ;  /* 0x0000000000a47805 */ /* 0x000fe4000001ff00 */
[----:B------:R-:W-:Y:S01]  /*0fe0*/  CS2R R166, SRZ ;  /* 0x0000000000a67805 */ /* 0x000fe2000001ff00 */
        /* <DEDUP_REMOVED lines=116> */
[----:B------:R0:W-:Y:S04]  /*1730*/  STL [R1+0x84], RZ ;  /* 0x000084ff01007387 */ /* 0x0001e80000100800 */
        /* <DEDUP_REMOVED lines=29> */
[----:B------:R0:W-:Y:S01]  /*1910*/  STL [R1+0xfc], RZ ;  /* 0x0000fcff01007387 */ /* 0x0001e20000100800 */
[----:B------:R-:W-:Y:S05]  /*1920*/  @!P0 BRA `(.L_x_14) ;  /* 0x0000002000e08947 */ /* 0x000fea0003800000 */
[----:B------:R-:W-:-:S04]  /*1930*/  ULOP3.LUT UR4, UR6, 0x1, URZ, 0xfc, !UPT ;  /* 0x0000000106047892 */ /* 0x000fc8000f8efc3f */
[----:B------:R-:W-:-:S06]  /*1940*/  UISETP.NE.AND UP0, UPT, UR4, 0x3, UPT ;  /* 0x000000030400788c */ /* 0x000fcc000bf05270 */
[----:B------:R-:W-:-:S13]  /*1950*/  PLOP3.LUT P0, PT, PT, PT, UP0, 0x80, 0x0 ;  /* 0x000000000000781c */ /* 0x000fda0003f0f008 */
[----:B------:R-:W-:Y:S05]  /*1960*/  @!P0 BRA `(.L_x_15) ;  /* 0x0000000000048947 */ /* 0x000fea0003800000 */
[----:B------:R-:W-:Y:S01]  /*1970*/  BPT.TRAP 0x1 ;  /* 0x000000040000795c */ /* 0x000fe20000300000 */
.L_x_15:
[----:B------:R-:W1:Y:S01]  /*1980*/  S2UR UR9, SR_CgaCtaId ;  /* 0x00000000000979c3 */ /* 0x000e620000008800 */
[----:B------:R-:W-:Y:S01]  /*1990*/  SHF.L.U32 R0, RZ, 0x1f, RZ ;  /* 0x0000001fff007819 */ /* 0x000fe200000006ff */
[----:B------:R-:W-:Y:S02]  /*19a0*/  UMOV UR4, 0x400 ;  /* 0x0000040000047882 */ /* 0x000fe40000000000 */
[----:B-1----:R-:W-:-:S12]  /*19b0*/  ULEA UR10, UR9, UR4, 0x18 ;  /* 0x00000004090a7291 */ /* 0x002fd8000f8ec03f */
.L_x_16:
[----:B-1----:R-:W-:-:S04]  /*19c0*/  IMAD.U32 R3, RZ, RZ, UR10 ;  /* 0x0000000aff037e24 */ /* 0x002fc8000f8e00ff */
[----:B------:R1:W2:Y:S03]  /*19d0*/  SYNCS.PHASECHK.TRANS64.TRYWAIT P0, [R3+URZ+0x30000], R0 ;  /* 0x03000000030075a7 */ /* 0x0002a6000800017f */
[----:B--2---:R-:W-:Y:S05]  /*19e0*/  @!P0 NANOSLEEP.SYNCS 0x989680 ;  /* 0x009896800000895d */ /* 0x004fea0003900000 */
[----:B------:R-:W2:Y:S02]  /*19f0*/  @!P0 SYNCS.PHASECHK.TRANS64 P0, [R3+URZ+0x30000], R0 ;  /* 0x03000000030085a7 */ /* 0x000ea4000800007f */
[----:B--2---:R-:W-:Y:S05]  /*1a00*/  @!P0 BRA `(.L_x_16) ;  /* 0xfffffffc00ec8947 */ /* 0x004fea000383ffff */
[----:B------:R-:W-:Y:S01]  /*1a10*/  UIADD3 UR4, UR10, 0x20000, URZ ;  /* 0x000200000a047890 */ /* 0x000fe2000fffe03f */
[----:B------:R-:W-:Y:S01]  /*1a20*/  WARPGROUP.ARRIVE ;  /* 0x00000000000079c5 */ /* 0x000fe20000000000 */
[----:B------:R-:W-:Y:S01]  /*1a30*/  UMOV UR17, 0x40000040 ;  /* 0x4000004000117882 */ /* 0x000fe20000000000 */
[----:B------:R-:W-:Y:S01]  /*1a40*/  UMOV UR19, 0x40000040 ;  /* 0x4000004000137882 */ /* 0x000fe20000000000 */
[----:B------:R-:W-:Y:S01]  /*1a50*/  USHF.R.U32.HI UR9, URZ, 0x4, UR4 ;  /* 0x000000043f097899 */ /* 0x000fe20008011604 */
[----:B------:R2:W-:Y:S01]  /*1a60*/  STL [R1+0x174], R5 ;  /* 0x0001740501007387 */ /* 0x0005e20000100800 */
[----:B------:R-:W-:Y:S02]  /*1a70*/  USHF.R.U32.HI UR4, URZ, 0x4, UR10 ;  /* 0x000000043f047899 */ /* 0x000fe4000801160a */
[----:B------:R-:W-:Y:S01]  /*1a80*/  ULOP3.LUT UR9, UR9, 0x3fff, URZ, 0xc0, !UPT ;  /* 0x00003fff09097892 */ /* 0x000fe2000f8ec03f */
[----:B------:R3:W-:Y:S01]  /*1a90*/  STL [R1+0x170], R4 ;  /* 0x0001700401007387 */ /* 0x0007e20000100800 */
[----:B------:R-:W-:-:S02]  /*1aa0*/  ULOP3.LUT UR4, UR4, 0x3fff, URZ, 0xc0, !UPT ;  /* 0x00003fff04047892 */ /* 0x000fc4000f8ec03f */
[----:B------:R-:W-:-:S05]  /*1ab0*/  ULOP3.LUT UR10, UR9, 0x2000000, URZ, 0xfc, !UPT ;  /* 0x02000000090a7892 */ /* 0x000fca000f8efc3f */
[----:B------:R-:W-:Y:S02]  /*1ac0*/  UMOV UR16, UR4 ;  /* 0x0000000400107c82 */ /* 0x000fe40008000000 */
[----:B------:R-:W-:Y:S02]  /*1ad0*/  UMOV UR18, UR10 ;  /* 0x0000000a00127c82 */ /* 0x000fe40008000000 */
[----:B------:R-:W-:Y:S01]  /*1ae0*/  HGMMA.64x128x16.F32 R68, gdesc[UR16].tnspA.tnspB, RZ, !UPT, gsb0 ;  /* 0x61e00000104479f0 */ /* 0x000fe2000c0008ff */
[----:B------:R-:W-:Y:S01]  /*1af0*/  UIADD3 UR16, UR4, 0x200, URZ ;  /* 0x0000020004107890 */ /* 0x000fe2000fffe03f */
[----:B------:R-:W-:Y:S01]  /*1b00*/  UMOV UR17, 0x40000040 ;  /* 0x4000004000117882 */ /* 0x000fe20000000000 */
[----:B------:R-:W-:Y:S02]  /*1b10*/  WARPGROUP.DEPBAR.LE gsb0, 0x0 ;  /* 0x00008000000079c5 */ /* 0x000fe40000010000 */
[----:B------:R-:W-:Y:S01]  /*1b20*/  WARPGROUP.ARRIVE ;  /* 0x00000000000079c5 */ /* 0x000fe20000000000 */
[----:B------:R-:W-:-:S02]  /*1b30*/  IMAD.MOV.U32 R44, RZ, RZ, R88 ;  /* 0x000000ffff2c7224 */ /* 0x000fc400078e0058 */
[----:B------:R-:W-:Y:S02]  /*1b40*/  IMAD.MOV.U32 R43, RZ, RZ, R89 ;  /* 0x000000ffff2b7224 */ /* 0x000fe400078e0059 */
[----:B------:R-:W-:Y:S02]  /*1b50*/  IMAD.MOV.U32 R42, RZ, RZ, R90 ;  /* 0x000000ffff2a7224 */ /* 0x000fe400078e005a */
[----:B------:R-:W-:Y:S01]  /*1b60*/  HGMMA.64x128x16.F32 R152, gdesc[UR16].tnspA.tnspB, RZ, !UPT, gsb0 ;  /* 0x61e00000109879f0 */ /* 0x000fe2000c0008ff */
[----:B------:R-:W-:Y:S01]  /*1b70*/  UIADD3 UR16, UR4, 0x400, URZ ;  /* 0x0000040004107890 */ /* 0x000fe2000fffe03f */
[----:B------:R-:W-:Y:S01]  /*1b80*/  IMAD.MOV.U32 R41, RZ, RZ, R91 ;  /* 0x000000ffff297224 */ /* 0x000fe200078e005b */
[----:B------:R-:W-:Y:S01]  /*1b90*/  UMOV UR17, 0x40000040 ;  /* 0x4000004000117882 */ /* 0x000fe20000000000 */
[----:B------:R-:W-:Y:S02]  /*1ba0*/  IMAD.MOV.U32 R40, RZ, RZ, R92 ;  /* 0x000000ffff287224 */ /* 0x000fe400078e005c */
[----:B------:R-:W-:-:S02]  /*1bb0*/  IMAD.MOV.U32 R39, RZ, RZ, R93 ;  /* 0x000000ffff277224 */ /* 0x000fc400078e005d */
[----:B------:R-:W-:Y:S02]  /*1bc0*/  IMAD.MOV.U32 R38, RZ, RZ, R94 ;  /* 0x000000ffff267224 */ /* 0x000fe400078e005e */
[----:B------:R-:W-:Y:S02]  /*1bd0*/  IMAD.MOV.U32 R37, RZ, RZ, R95 ;  /* 0x000000ffff257224 */ /* 0x000fe400078e005f */
[----:B------:R-:W-:Y:S02]  /*1be0*/  IMAD.MOV.U32 R36, RZ, RZ, R96 ;  /* 0x000000ffff247224 */ /* 0x000fe400078e0060 */
[----:B------:R-:W-:Y:S02]  /*1bf0*/  IMAD.MOV.U32 R35, RZ, RZ, R97 ;  /* 0x000000ffff237224 */ /* 0x000fe400078e0061 */
        /* <DEDUP_REMOVED lines=29> */
[----:B--2---:R-:W-:Y:S02]  /*1dd0*/  IMAD.MOV.U32 R5, RZ, RZ, R127 ;  /* 0x000000ffff057224 */ /* 0x004fe400078e007f */
[----:B---3--:R-:W-:Y:S02]  /*1de0*/  IMAD.MOV.U32 R4, RZ, RZ, R128 ;  /* 0x000000ffff047224 */ /* 0x008fe400078e0080 */
[----:B-1----:R-:W-:-:S02]  /*1df0*/  IMAD.MOV.U32 R3, RZ, RZ, R129 ;  /* 0x000000ffff037224 */ /* 0x002fc400078e0081 */
        /* <DEDUP_REMOVED lines=26> */
[----:B------:R-:W-:Y:S01]  /*1fa0*/  IMAD.MOV.U32 R220, RZ, RZ, R32 ;  /* 0x000000ffffdc7224 */ /* 0x000fe200078e0020 */
[----:B------:R-:W-:Y:S02]  /*1fb0*/  WARPGROUP.DEPBAR.LE gsb0, 0x0 ;  /* 0x00008000000079c5 */ /* 0x000fe40000010000 */
[----:B------:R-:W-:Y:S01]  /*1fc0*/  WARPGROUP.ARRIVE ;  /* 0x00000000000079c5 */ /* 0x000fe20000000000 */
[----:B------:R1:W-:Y:S01]  /*1fd0*/  STL.64 [R1+0x2e0], R214 ;  /* 0x0002e0d601007387 */ /* 0x0003e20000100a00 */
[----:B------:R-:W-:Y:S02]  /*1fe0*/  IMAD.MOV.U32 R221, RZ, RZ, R31 ;  /* 0x000000ffffdd7224 */ /* 0x000fe400078e001f */
[----:B------:R-:W-:Y:S01]  /*1ff0*/  IMAD.MOV.U32 R222, RZ, RZ, R30 ;  /* 0x000000ffffde7224 */ /* 0x000fe200078e001e */
[----:B------:R2:W-:Y:S01]  /*2000*/  STL.64 [R1+0x2d8], R212 ;  /* 0x0002d8d401007387 */ /* 0x0005e20000100a00 */
[----:B------:R-:W-:Y:S01]  /*2010*/  HGMMA.64x128x16.F32 R88, gdesc[UR16].tnspA.tnspB, RZ, !UPT, gsb0 ;  /* 0x61e00000105879f0 */ /* 0x000fe2000c0008ff */
[----:B------:R-:W-:Y:S01]  /*2020*/  UIADD3 UR16, UR4, 0x600, URZ ;  /* 0x0000060004107890 */ /* 0x000fe2000fffe03f */
[----:B------:R-:W-:Y:S01]  /*2030*/  IMAD.MOV.U32 R223, RZ, RZ, R29 ;  /* 0x000000ffffdf7224 */ /* 0x000fe200078e001d */
[----:B------:R3:W-:Y:S01]  /*2040*/  STL.64 [R1+0x2d0], R210 ;  /* 0x0002d0d201007387 */ /* 0x0007e20000100a00 */
[----:B------:R-:W-:Y:S01]  /*2050*/  IMAD.MOV.U32 R224, RZ, RZ, R28 ;  /* 0x000000ffffe07224 */ /* 0x000fe200078e001c */
[----:B------:R-:W-:Y:S01]  /*2060*/  UMOV UR17, 0x40000040 ;  /* 0x4000004000117882 */ /* 0x000fe20000000000 */
[----:B------:R-:W-:Y:S01]  /*2070*/  IMAD.MOV.U32 R225, RZ, RZ, R27 ;  /* 0x000000ffffe17224 */ /* 0x000fe200078e001b */
[----:B------:R4:W-:Y:S01]  /*2080*/  STL.64 [R1+0x2c8], R208 ;  /* 0x0002c8d001007387 */ /* 0x0009e20000100a00 */
[----:B-1----:R-:W-:-:S02]  /*2090*/  IMAD.MOV.U32 R214, RZ, RZ, R38 ;  /* 0x000000ffffd67224 */ /* 0x002fc400078e0026 */
[----:B------:R-:W-:Y:S01]  /*20a0*/  IMAD.MOV.U32 R215, RZ, RZ, R37 ;  /* 0x000000ffffd77224 */ /* 0x000fe200078e0025 */
[----:B------:R1:W-:Y:S01]  /*20b0*/  STL.64 [R1+0x2c0], R206 ;  /* 0x0002c0ce01007387 */ /* 0x0003e20000100a00 */
[----:B--2---:R-:W-:Y:S02]  /*20c0*/  IMAD.MOV.U32 R212, RZ, RZ, R40 ;  /* 0x000000ffffd47224 */ /* 0x004fe400078e0028 */
[----:B------:R-:W-:Y:S01]  /*20d0*/  IMAD.MOV.U32 R213, RZ, RZ, R39 ;  /* 0x000000ffffd57224 */ /* 0x000fe200078e0027 */
[----:B------:R2:W-:Y:S01]  /*20e0*/  STL.64 [R1+0x2b8], R204 ;  /* 0x0002b8cc01007387 */ /* 0x0005e20000100a00 */
[----:B---3--:R-:W-:Y:S02]  /*20f0*/  IMAD.MOV.U32 R210, RZ, RZ, R42 ;  /* 0x000000ffffd27224 */ /* 0x008fe400078e002a */
[----:B------:R-:W-:Y:S01]  /*2100*/  IMAD.MOV.U32 R211, RZ, RZ, R41 ;  /* 0x000000ffffd37224 */ /* 0x000fe200078e0029 */
[----:B------:R3:W-:Y:S01]  /*2110*/  STL.64 [R1+0x2b0], R202 ;  /* 0x0002b0ca01007387 */ /* 0x0007e20000100a00 */
[----:B----4-:R-:W-:-:S02]  /*2120*/  IMAD.MOV.U32 R208, RZ, RZ, R44 ;  /* 0x000000ffffd07224 */ /* 0x010fc400078e002c */
[----:B------:R-:W-:Y:S01]  /*2130*/  IMAD.MOV.U32 R209, RZ, RZ, R43 ;  /* 0x000000ffffd17224 */ /* 0x000fe200078e002b */
[----:B------:R4:W-:Y:S01]  /*2140*/  STL.64 [R1+0x2a8], R200 ;  /* 0x0002a8c801007387 */ /* 0x0009e20000100a00 */
[----:B-1----:R-:W-:Y:S02]  /*2150*/  IMAD.MOV.U32 R206, RZ, RZ, R46 ;  /* 0x000000ffffce7224 */ /* 0x002fe400078e002e */
[----:B------:R-:W-:Y:S01]  /*2160*/  IMAD.MOV.U32 R207, RZ, RZ, R45 ;  /* 0x000000ffffcf7224 */ /* 0x000fe200078e002d */
[----:B------:R1:W-:Y:S01]  /*2170*/  STL.64 [R1+0x2a0], R198 ;  /* 0x0002a0c601007387 */ /* 0x0003e20000100a00 */
[----:B--2---:R-:W-:Y:S02]  /*2180*/  IMAD.MOV.U32 R204, RZ, RZ, R48 ;  /* 0x000000ffffcc7224 */ /* 0x004fe400078e0030 */
[----:B------:R-:W-:Y:S01]  /*2190*/  IMAD.MOV.U32 R205, RZ, RZ, R47 ;  /* 0x000000ffffcd7224 */ /* 0x000fe200078e002f */
[----:B------:R2:W-:Y:S01]  /*21a0*/  STL.64 [R1+0x298], R196 ;  /* 0x000298c401007387 */ /* 0x0005e20000100a00 */
[----:B---3--:R-:W-:Y:S01]  /*21b0*/  MOV R202, R50 ;  /* 0x0000003200ca7202 */ /* 0x008fe20000000f00 */
[----:B------:R-:W-:-:S02]  /*21c0*/  IMAD.MOV.U32 R203, RZ, RZ, R49 ;  /* 0x000000ffffcb7224 */ /* 0x000fc400078e0031 */
[----:B------:R3:W-:Y:S01]  /*21d0*/  STL.64 [R1+0x290], R194 ;  /* 0x000290c201007387 */ /* 0x0007e20000100a00 */
[----:B----4-:R-:W-:Y:S02]  /*21e0*/  IMAD.MOV.U32 R200, RZ, RZ, R52 ;  /* 0x000000ffffc87224 */ /* 0x010fe400078e0034 */
        /* <DEDUP_REMOVED lines=8> */
[----:B---3--:R-:W-:-:S02]  /*2270*/  IMAD.MOV.U32 R194, RZ, RZ, R58 ;  /* 0x000000ffffc27224 */ /* 0x008fc400078e003a */
[----:B------:R-:W-:Y:S02]  /*2280*/  IMAD.MOV.U32 R195, RZ, RZ, R57 ;  /* 0x000000ffffc37224 */ /* 0x000fe400078e0039 */
[----:B----4-:R-:W-:Y:S02]  /*2290*/  IMAD.MOV.U32 R192, RZ, RZ, R60 ;  /* 0x000000ffffc07224 */ /* 0x010fe400078e003c */
[----:B------:R-:W-:Y:S02]  /*22a0*/  IMAD.MOV.U32 R193, RZ, RZ, R59 ;  /* 0x000000ffffc17224 */ /* 0x000fe400078e003b */
[----:B-1----:R-:W-:Y:S02]  /*22b0*/  IMAD.MOV.U32 R190, RZ, RZ, R62 ;  /* 0x000000ffffbe7224 */ /* 0x002fe400078e003e */
[----:B------:R-:W-:Y:S02]  /*22c0*/  IMAD.MOV.U32 R191, RZ, RZ, R61 ;  /* 0x000000ffffbf7224 */ /* 0x000fe400078e003d */
[----:B--2---:R-:W-:-:S02]  /*22d0*/  IMAD.MOV.U32 R188, RZ, RZ, R64 ;  /* 0x000000ffffbc7224 */ /* 0x004fc400078e0040 */
        /* <DEDUP_REMOVED lines=28> */
[----:B------:R-:W-:-:S06]  /*24a0*/  WARPGROUP.ARRIVE ;  /* 0x00000000000079c5 */ /* 0x000fcc0000000000 */
[----:B------:R-:W-:Y:S01]  /*24b0*/  HGMMA.64x128x16.F32 R24, gdesc[UR16].tnspA.tnspB, RZ, !UPT, gsb0 ;  /* 0x61e00000101879f0 */ /* 0x000fe2000c0008ff */
[----:B------:R-:W-:Y:S02]  /*24c0*/  UIADD3 UR16, UR4, 0x80, URZ ;  /* 0x0000008004107890 */ /* 0x000fe4000fffe03f */
[----:B------:R-:W-:Y:S01]  /*24d0*/  UIADD3 UR18, UR10, 0x80, URZ ;  /* 0x000000800a127890 */ /* 0x000fe2000fffe03f */
[----:B------:R-:W-:Y:S01]  /*24e0*/  UMOV UR17, 0x40000040 ;  /* 0x4000004000117882 */ /* 0x000fe20000000000 */
[----:B------:R-:W-:Y:S01]  /*24f0*/  UMOV UR19, 0x40000040 ;  /* 0x4000004000137882 */ /* 0x000fe20000000000 */
[----:B------:R-:W-:Y:S02]  /*2500*/  WARPGROUP.DEPBAR.LE gsb0, 0x0 ;  /* 0x00008000000079c5 */ /* 0x000fe40000010000 */
[----:B------:R-:W-:-:S06]  /*2510*/  WARPGROUP.ARRIVE ;  /* 0x00000000000079c5 */ /* 0x000fcc0000000000 */
[----:B------:R-:W-:Y:S03]  /*2520*/  HGMMA.64x128x16.F32 R188, gdesc[UR16].tnspA.tnspB, R188, gsb0 ;  /* 0x61e0000010bc79f0 */ /* 0x000fe600080008bc */
[----:B------:R-:W-:Y:S02]  /*2530*/  WARPGROUP.DEPBAR.LE gsb0, 0x0 ;  /* 0x00008000000079c5 */ /* 0x000fe40000010000 */
[----:B------:R-:W-:Y:S04]  /*2540*/  STL.64 [R1], R188 ;  /* 0x000000bc01007387 */ /* 0x000fe80000100a00 */
[----:B------:R-:W-:Y:S04]  /*2550*/  STL.64 [R1+0x8], R190 ;  /* 0x000008be01007387 */ /* 0x000fe80000100a00 */
        /* <DEDUP_REMOVED lines=11> */
[----:B------:R1:W-:Y:S04]  /*2610*/  STL.64 [R1+0x68], R214 ;  /* 0x000068d601007387 */ /* 0x0003e80000100a00 */
        /* <DEDUP_REMOVED lines=18> */
[----:B-1----:R-:W2:Y:S04]  /*2740*/  LDL.LU.64 R214, [R1+0x2e0] ;  /* 0x0002e00001d67983 */ /* 0x002ea80000300a00 */
[----:B------:R-:W2:Y:S04]  /*2750*/  LDL.LU.64 R212, [R1+0x2d8] ;  /* 0x0002d80001d47983 */ /* 0x000ea80000300a00 */
        /* <DEDUP_REMOVED lines=11> */
[----:B------:R-:W2:Y:S01]  /*2810*/  LDL.LU.64 R188, [R1+0x278] ;  /* 0x0002780001bc7983 */ /* 0x000ea20000300a00 */
[----:B------:R-:W-:Y:S01]  /*2820*/  UIADD3 UR16, UR4, 0x280, URZ ;  /* 0x0000028004107890 */ /* 0x000fe2000fffe03f */
[----:B------:R-:W-:Y:S01]  /*2830*/  UMOV UR17, 0x40000040 ;  /* 0x4000004000117882 */ /* 0x000fe20000000000 */
[----:B--2---:R-:W-:-:S07]  /*2840*/  WARPGROUP.ARRIVE ;  /* 0x00000000000079c5 */ /* 0x004fce0000000000 */
[----:B------:R-:W-:Y:S01]  /*2850*/  HGMMA.64x128x16.F32 R152, gdesc[UR16].tnspA.tnspB, R152, gsb0 ;  /* 0x61e00000109879f0 */ /* 0x000fe20008000898 */
[----:B------:R-:W-:Y:S02]  /*2860*/  UIADD3 UR16, UR4, 0x480, URZ ;  /* 0x0000048004107890 */ /* 0x000fe4000fffe03f */
[----:B------:R-:W-:Y:S02]  /*2870*/  WARPGROUP.DEPBAR.LE gsb0, 0x0 ;  /* 0x00008000000079c5 */ /* 0x000fe40000010000 */
        /* <DEDUP_REMOVED lines=32> */
[----:B-1----:R-:W2:Y:S04]  /*2a80*/  LDL.LU.64 R152, [R1] ;  /* 0x0000000001987983 */ /* 0x002ea80000300a00 */
        /* <DEDUP_REMOVED lines=31> */
[----:B------:R-:W-:Y:S01]  /*2c80*/  WARPGROUP.ARRIVE ;  /* 0x00000000000079c5 */ /* 0x000fe20000000000 */
[----:B------:R-:W-:-:S05]  /*2c90*/  UMOV UR17, 0x40000040 ;  /* 0x4000004000117882 */ /* 0x000fca0000000000 */
[----:B------:R-:W-:Y:S01]  /*2ca0*/  HGMMA.64x128x16.F32 R88, gdesc[UR16].tnspA.tnspB, R88, gsb0 ;  /* 0x61e00000105879f0 */ /* 0x000fe20008000858 */
[----:B------:R-:W-:Y:S01]  /*2cb0*/  UIADD3 UR16, UR4, 0x680, URZ ;  /* 0x0000068004107890 */ /* 0x000fe2000fffe03f */
[----:B------:R-:W-:Y:S01]  /*2cc0*/  UMOV UR17, 0x40000040 ;  /* 0x4000004000117882 */ /* 0x000fe20000000000 */
[----:B------:R-:W-:Y:S02]  /*2cd0*/  WARPGROUP.DEPBAR.LE gsb0, 0x0 ;  /* 0x00008000000079c5 */ /* 0x000fe40000010000 */
[----:B------:R-:W-:-:S07]  /*2ce0*/  WARPGROUP.ARRIVE ;  /* 0x00000000000079c5 */ /* 0x000fce0000000000 */
[----:B------:R-:W-:Y:S01]  /*2cf0*/  HGMMA.64x128x16.F32 R24, gdesc[UR16].tnspA.tnspB, R24, gsb0 ;  /* 0x61e00000101879f0 */ /* 0x000fe20008000818 */
[----:B------:R-:W-:Y:S02]  /*2d00*/  UIADD3 UR16, UR4, 0x100, URZ ;  /* 0x0000010004107890 */ /* 0x000fe4000fffe03f */
[----:B------:R-:W-:Y:S01]  /*2d10*/  UIADD3 UR18, UR10, 0x100, URZ ;  /* 0x000001000a127890 */ /* 0x000fe2000fffe03f */
[----:B------:R-:W-:Y:S01]  /*2d20*/  UMOV UR17, 0x40000040 ;  /* 0x4000004000117882 */ /* 0x000fe20000000000 */
[----:B------:R-:W-:Y:S01]  /*2d30*/  UMOV UR19, 0x40000040 ;  /* 0x4000004000137882 */ /* 0x000fe20000000000 */
[----:B------:R-:W-:Y:S02]  /*2d40*/  WARPGROUP.DEPBAR.LE gsb0, 0x0 ;  /* 0x00008000000079c5 */ /* 0x000fe40000010000 */
[----:B--2---:R-:W-:-:S06]  /*2d50*/  WARPGROUP.ARRIVE ;  /* 0x00000000000079c5 */ /* 0x004fcc0000000000 */
[----:B------:R-:W-:Y:S03]  /*2d60*/  HGMMA.64x128x16.F32 R152, gdesc[UR16].tnspA.tnspB, R152, gsb0 ;  /* 0x61e00000109879f0 */ /* 0x000fe60008000898 */
[----:B------:R-:W-:Y:S02]  /*2d70*/  WARPGROUP.DEPBAR.LE gsb0, 0x0 ;  /* 0x00008000000079c5 */ /* 0x000fe40000010000 */
[----:B------:R-:W-:Y:S01]  /*2d80*/  STL.64 [R1], R152 ;  /* 0x0000009801007387 */ /* 0x000fe20000100a00 */
[----:B------:R-:W-:Y:S01]  /*2d90*/  IMAD.MOV.U32 R2, RZ, RZ, R214 ;  /* 0x000000ffff027224 */ /* 0x000fe200078e00d6 */
[----:B------:R-:W-:Y:S01]  /*2da0*/  MOV R226, R190 ;  /* 0x000000be00e27202 */ /* 0x000fe20000000f00 */
[----:B------:R-:W-:Y:S01]  /*2db0*/  IMAD.MOV.U32 R0, RZ, RZ, R215 ;  /* 0x000000ffff007224 */ /* 0x000fe200078e00d7 */
[----:B------:R1:W-:Y:S01]  /*2dc0*/  STL.64 [R1+0x8], R154 ;  /* 0x0000089a01007387 */ /* 0x0003e20000100a00 */
[----:B------:R-:W-:-:S02]  /*2dd0*/  IMAD.MOV.U32 R6, RZ, RZ, R212 ;  /* 0x000000ffff067224 */ /* 0x000fc400078e00d4 */
[----:B------:R-:W-:Y:S01]  /*2de0*/  IMAD.MOV.U32 R3, RZ, RZ, R213 ;  /* 0x000000ffff037224 */ /* 0x000fe200078e00d5 */
[----:B------:R-:W2:Y:S01]  /*2df0*/  LDL.LU.64 R214, [R1+0x270] ;  /* 0x0002700001d67983 */ /* 0x000ea20000300a00 */
[----:B------:R-:W-:Y:S02]  /*2e00*/  IMAD.MOV.U32 R8, RZ, RZ, R210 ;  /* 0x000000ffff087224 */ /* 0x000fe400078e00d2 */
[----:B------:R-:W-:Y:S01]  /*2e10*/  IMAD.MOV.U32 R7, RZ, RZ, R211 ;  /* 0x000000ffff077224 */ /* 0x000fe200078e00d3 */
[----:B------:R-:W2:Y:S01]  /*2e20*/  LDL.LU.64 R212, [R1+0x268] ;  /* 0x0002680001d47983 */ /* 0x000ea20000300a00 */
[----:B------:R-:W-:Y:S02]  /*2e30*/  IMAD.MOV.U32 R10, RZ, RZ, R208 ;  /* 0x000000ffff0a7224 */ /* 0x000fe400078e00d0 */
[----:B------:R-:W-:Y:S01]  /*2e40*/  IMAD.MOV.U32 R9, RZ, RZ, R209 ;  /* 0x000000ffff097224 */ /* 0x000fe200078e00d1 */
[----:B------:R-:W2:Y:S01]  /*2e50*/  LDL.LU.64 R210, [R1+0x260] ;  /* 0x0002600001d27983 */ /* 0x000ea20000300a00 */
        /* <DEDUP_REMOVED lines=75> */
[----:B------:R-:W-:-:S03]  /*3310*/  IMAD.MOV.U32 R4, RZ, RZ, R157 ;  /* 0x000000ffff047224 */ /* 0x000fc600078e009d */
[----:B------:R-:W2:Y:S04]  /*3320*/  LDL.LU.64 R158, [R1+0x190] ;  /* 0x00019000019e7983 */ /* 0x000ea80000300a00 */
[----:B------:R-:W2:Y:S04]  /*3330*/  LDL.LU.64 R156, [R1+0x188] ;  /* 0x00018800019c7983 */ /* 0x000ea80000300a00 */
[----:B-1----:R-:W2:Y:S04]  /*3340*/  LDL.LU.64 R154, [R1+0x180] ;  /* 0x00018000019a7983 */ /* 0x002ea80000300a00 */
[----:B------:R-:W2:Y:S01]  /*3350*/  LDL.LU.64 R152, [R1+0x178] ;  /* 0x0001780001987983 */ /* 0x000ea20000300a00 */
[----:B------:R-:W-:Y:S01]  /*3360*/  UIADD3 UR16, UR4, 0x300, URZ ;  /* 0x0000030004107890 */ /* 0x000fe2000fffe03f */
[----:B------:R-:W-:Y:S01]  /*3370*/  UMOV UR17, 0x40000040 ;  /* 0x4000004000117882 */ /* 0x000fe20000000000 */
[----:B--2---:R-:W-:-:S07]  /*3380*/  WARPGROUP.ARRIVE ;  /* 0x00000000000079c5 */ /* 0x004fce0000000000 */
[----:B------:R-:W-:Y:S01]  /*3390*/  HGMMA.64x128x16.F32 R152, gdesc[UR16].tnspA.tnspB, R152, gsb0 ;  /* 0x61e00000109879f0 */ /* 0x000fe20008000898 */
[----:B------:R-:W-:Y:S01]  /*33a0*/  UIADD3 UR16, UR4, 0x500, URZ ;  /* 0x0000050004107890 */ /* 0x000fe2000fffe03f */
[----:B------:R-:W-:Y:S01]  /*33b0*/  UMOV UR17, 0x40000040 ;  /* 0x4000004000117882 */ /* 0x000fe20000000000 */
        /* <DEDUP_REMOVED lines=15> */
[----:B-1----:R-:W2:Y:S04]  /*34b0*/  LDL.LU R188, [R1] ;  /* 0x0000000001bc7983 */ /* 0x002ea80000300800 */
[----:B------:R-:W2:Y:S04]  /*34c0*/  LDL.LU R189, [R1+0x4] ;  /* 0x0000040001bd7983 */ /* 0x000ea80000300800 */
[----:B------:R-:W2:Y:S04]  /*34d0*/  LDL.LU R190, [R1+0x8] ;  /* 0x0000080001be7983 */ /* 0x000ea80000300800 */
[----:B------:R-:W2:Y:S01]  /*34e0*/  LDL.LU R191, [R1+0xc] ;  /* 0x00000c0001bf7983 */ /* 0x000ea20000300800 */
[----:B------:R-:W-:-:S06]  /*34f0*/  WARPGROUP.ARRIVE ;  /* 0x00000000000079c5 */ /* 0x000fcc0000000000 */
[----:B------:R-:W-:Y:S01]  /*3500*/  HGMMA.64x128x16.F32 R88, gdesc[UR16].tnspA.tnspB, R88, gsb0 ;  /* 0x61e00000105879f0 */ /* 0x000fe20008000858 */
[----:B------:R-:W-:Y:S01]  /*3510*/  UIADD3 UR16, UR4, 0x700, URZ ;  /* 0x0000070004107890 */ /* 0x000fe2000fffe03f */
[----:B------:R-:W-:Y:S01]  /*3520*/  UMOV UR17, 0x40000040 ;  /* 0x4000004000117882 */ /* 0x000fe20000000000 */
        /* <DEDUP_REMOVED lines=10> */
[----:B------:R-:W-:Y:S01]  /*35d0*/  IMAD.MOV.U32 R205, RZ, RZ, R241 ;  /* 0x000000ffffcd7224 */ /* 0x000fe200078e00f1 */
[----:B------:R-:W-:-:S02]  /*35e0*/  WARPGROUP.DEPBAR.LE gsb0, 0x0 ;  /* 0x00008000000079c5 */ /* 0x000fc40000010000 */
[----:B------:R-:W-:-:S06]  /*35f0*/  WARPGROUP.ARRIVE ;  /* 0x00000000000079c5 */ /* 0x000fcc0000000000 */
[----:B------:R-:W-:Y:S01]  /*3600*/  HGMMA.64x128x16.F32 R24, gdesc[UR16].tnspA.tnspB, R24, gsb0 ;  /* 0x61e00000101879f0 */ /* 0x000fe20008000818 */
        /* <DEDUP_REMOVED lines=24> */
[----:B------:R-:W-:Y:S01]  /*3790*/  UIADD3 UR16, UR4, 0x180, URZ ;  /* 0x0000018004107890 */ /* 0x000fe2000fffe03f */
[----:B------:R-:W-:Y:S01]  /*37a0*/  IMAD.MOV.U32 R231, RZ, RZ, R23 ;  /* 0x000000ffffe77224 */ /* 0x000fe200078e0017 */
[----:B------:R-:W-:Y:S01]  /*37b0*/  UIADD3 UR18, UR10, 0x180, URZ ;  /* 0x000001800a127890 */ /* 0x000fe2000fffe03f */
[----:B------:R-:W-:Y:S01]  /*37c0*/  IMAD.MOV.U32 R232, RZ, RZ, R22 ;  /* 0x000000ffffe87224 */ /* 0x000fe200078e0016 */
[----:B------:R-:W-:Y:S01]  /*37d0*/  UMOV UR17, 0x40000040 ;  /* 0x4000004000117882 */ /* 0x000fe20000000000 */
[----:B------:R-:W-:Y:S01]  /*37e0*/  IMAD.MOV.U32 R233, RZ, RZ, R21 ;  /* 0x000000ffffe97224 */ /* 0x000fe200078e0015 */
[----:B------:R-:W-:Y:S01]  /*37f0*/  UMOV UR19, 0x40000040 ;  /* 0x4000004000137882 */ /* 0x000fe20000000000 */
[----:B------:R-:W-:Y:S01]  /*3800*/  IMAD.MOV.U32 R234, RZ, RZ, R20 ;  /* 0x000000ffffea7224 */ /* 0x000fe200078e0014 */
[----:B------:R1:W5:Y:S01]  /*3810*/  LDL.LU R5, [R1+0x174] ;  /* 0x0001740001057983 */ /* 0x0003620000300800 */
[----:B------:R-:W-:-:S02]  /*3820*/  IMAD.MOV.U32 R235, RZ, RZ, R19 ;  /* 0x000000ffffeb7224 */ /* 0x000fc400078e0013 */
[----:B------:R-:W-:Y:S01]  /*3830*/  IMAD.MOV.U32 R236, RZ, RZ, R18 ;  /* 0x000000ffffec7224 */ /* 0x000fe200078e0012 */
[----:B------:R1:W5:Y:S01]  /*3840*/  LDL.LU R4, [R1+0x170] ;  /* 0x0001700001047983 */ /* 0x0003620000300800 */
[----:B------:R-:W-:Y:S02]  /*3850*/  IMAD.MOV.U32 R237, RZ, RZ, R17 ;  /* 0x000000ffffed7224 */ /* 0x000fe400078e0011 */
[----:B------:R-:W-:Y:S02]  /*3860*/  IMAD.MOV.U32 R238, RZ, RZ, R16 ;  /* 0x000000ffffee7224 */ /* 0x000fe400078e0010 */
[----:B------:R-:W-:Y:S02]  /*3870*/  IMAD.MOV.U32 R239, RZ, RZ, R15 ;  /* 0x000000ffffef7224 */ /* 0x000fe400078e000f */
[----:B------:R-:W-:Y:S01]  /*3880*/  IMAD.MOV.U32 R240, RZ, RZ, R14 ;  /* 0x000000fffff07224 */ /* 0x000fe200078e000e */
[----:B------:R-:W-:-:S05]  /*3890*/  WARPGROUP.DEPBAR.LE gsb0, 0x0 ;  /* 0x00008000000079c5 */ /* 0x000fca0000010000 */
[----:B--2---:R-:W-:-:S06]  /*38a0*/  WARPGROUP.ARRIVE ;  /* 0x00000000000079c5 */ /* 0x004fcc0000000000 */
        /* <DEDUP_REMOVED lines=34> */
[----:B--2---:R-:W2:Y:S04]  /*3ad0*/  LDL.LU.64 R214, [R1+0x168] ;  /* 0x0001680001d67983 */ /* 0x004ea80000300a00 */
        /* <DEDUP_REMOVED lines=20> */
[----:B------:R-:W-:-:S07]  /*3c20*/  WARPGROUP.ARRIVE ;  /* 0x00000000000079c5 */ /* 0x000fce0000000000 */
[----:B------:R-:W-:Y:S01]  /*3c30*/  HGMMA.64x128x16.F32 R88, gdesc[UR16].tnspA.tnspB, R88, gsb0 ;  /* 0x61e00000105879f0 */ /* 0x000fe20008000858 */
[----:B------:R-:W-:Y:S01]  /*3c40*/  UIADD3 UR16, UR4, 0x780, URZ ;  /* 0x0000078004107890 */ /* 0x000fe2000fffe03f */
[----:B------:R-:W-:Y:S02]  /*3c50*/  UMOV UR17, 0x40000040 ;  /* 0x4000004000117882 */ /* 0x000fe40000000000 */
[----:B------:R-:W-:Y:S01]  /*3c60*/  UMOV UR4, 0x1 ;  /* 0x0000000100047882 */ /* 0x000fe20000000000 */
[----:B------:R-:W-:Y:S02]  /*3c70*/  WARPGROUP.DEPBAR.LE gsb0, 0x0 ;  /* 0x00008000000079c5 */ /* 0x000fe40000010000 */
[----:B------:R-:W-:-:S06]  /*3c80*/  WARPGROUP.ARRIVE ;  /* 0x00000000000079c5 */ /* 0x000fcc0000000000 */
[----:B-1----:R-:W-:Y:S03]  /*3c90*/  HGMMA.64x128x16.F32 R24, gdesc[UR16].tnspA.tnspB, R24, gsb0 ;  /* 0x61e00000101879f0 */ /* 0x002fe60008000818 */
[----:B------:R-:W-:Y:S02]  /*3ca0*/  WARPGROUP.DEPBAR.LE gsb0, 0x0 ;  /* 0x00008000000079c5 */ /* 0x000fe40000010000 */
.L_x_14:
[----:B------:R-:W-:-:S04]  /*3cb0*/  UISETP.LT.AND UP0, UPT, UR5, 0x1, UPT ;  /* 0x000000010500788c */ /* 0x000fc8000bf01270 */
[----:B------:R-:W-:-:S04]  /*3cc0*/  USEL UR9, UR5, 0x1, UP0 ;  /* 0x0000000105097887 */ /* 0x000fc80008000000 */
[----:B------:R-:W-:-:S04]  /*3cd0*/  UIADD3 UR9, -UR9, UR5, URZ ;  /* 0x0000000509097290 */ /* 0x000fc8000fffe13f */
[----:B------:R-:W-:-:S06]  /*3ce0*/  UISETP.GE.AND UP0, UPT, UR9, 0x1, UPT ;  /* 0x000000010900788c */ /* 0x000fcc000bf06270 */
[----:B------:R-:W-:-:S13]  /*3cf0*/  PLOP3.LUT P0, PT, PT, PT, UP0, 0x80, 0x0 ;  /* 0x000000000000781c */ /* 0x000fda0003f0f008 */
[----:B------:R-:W-:Y:S05]  /*3d00*/  @!P0 BRA `(.L_x_17) ;  /* 0x0000002800a48947 */ /* 0x000fea0003800000 */
[----:B------:R-:W-:Y:S01]  /*3d10*/  IMAD.MOV.U32 R3, RZ, RZ, RZ ;  /* 0x000000ffff037224 */ /* 0x000fe200078e00ff */
[----:B------:R-:W-:Y:S02]  /*3d20*/  ULOP3.LUT UR10, UR6, 0x1, URZ, 0xfc, !UPT ;  /* 0x00000001060a7892 */ /* 0x000fe4000f8efc3f */
[----:B------:R-:W-:Y:S01]  /*3d30*/  UISETP.NE.U32.AND UP0, UPT, UR4, URZ, UPT ;  /* 0x0000003f0400728c */ /* 0x000fe2000bf05070 */
[----:B------:R-:W-:Y:S01]  /*3d40*/  UMOV UR11, UR9 ;  /* 0x00000009000b7c82 */ /* 0x000fe20008000000 */
[----:B------:R-:W-:-:S09]  /*3d50*/  UMOV UR5, URZ ;  /* 0x0000003f00057c82 */ /* 0x000fd20008000000 */
.L_x_22:
[----:B------:R-:W-:-:S06]  /*3d60*/  UISETP.NE.AND UP1, UPT, UR10, 0x3, UPT ;  /* 0x000000030a00788c */ /* 0x000fcc000bf25270 */
[----:B------:R-:W-:-:S13]  /*3d70*/  PLOP3.LUT P1, PT, PT, PT, UP1, 0x80, 0x0 ;  /* 0x000000000000781c */ /* 0x000fda0003f2f018 */
[----:B------:R-:W-:Y:S05]  /*3d80*/  @!P1 BRA `(.L_x_18) ;  /* 0x0000000000049947 */ /* 0x000fea0003800000 */
[----:B------:R-:W-:Y:S01]  /*3d90*/  BPT.TRAP 0x1 ;  /* 0x000000040000795c */ /* 0x000fe20000300000 */
.L_x_18:
[----:B------:R-:W1:Y:S01]  /*3da0*/  S2UR UR16, SR_CgaCtaId ;  /* 0x00000000001079c3 */ /* 0x000e620000008800 */
[----:B------:R-:W-:Y:S01]  /*3db0*/  UMOV UR12, 0x400 ;  /* 0x00000400000c7882 */ /* 0x000fe20000000000 */
[----:B------:R-:W-:Y:S01]  /*3dc0*/  SHF.L.U32 R2, R3, 0x1f, RZ ;  /* 0x0000001f03027819 */ /* 0x000fe200000006ff */
[----:B-1----:R-:W-:-:S04]  /*3dd0*/  ULEA UR12, UR16, UR12, 0x18 ;  /* 0x0000000c100c7291 */ /* 0x002fc8000f8ec03f */
[----:B------:R-:W-:-:S12]  /*3de0*/  ULEA UR16, UR4, UR12, 0x3 ;  /* 0x0000000c04107291 */ /* 0x000fd8000f8e183f */
.L_x_19:
[----:B-1----:R-:W-:-:S04]  /*3df0*/  IMAD.U32 R0, RZ, RZ, UR16 ;  /* 0x00000010ff007e24 */ /* 0x002fc8000f8e00ff */
[----:B------:R1:W2:Y:S03]  /*3e00*/  SYNCS.PHASECHK.TRANS64.TRYWAIT P0, [R0+URZ+0x30000], R2 ;  /* 0x03000002000075a7 */ /* 0x0002a6000800017f */
[----:B--2---:R-:W-:Y:S05]  /*3e10*/  @!P0 NANOSLEEP.SYNCS 0x989680 ;  /* 0x009896800000895d */ /* 0x004fea0003900000 */
[----:B------:R-:W2:Y:S02]  /*3e20*/  @!P0 SYNCS.PHASECHK.TRANS64 P0, [R0+URZ+0x30000], R2 ;  /* 0x03000002000085a7 */ /* 0x000ea4000800007f */
[----:B--2---:R-:W-:Y:S05]  /*3e30*/  @!P0 BRA `(.L_x_19) ;  /* 0xfffffffc00ec8947 */ /* 0x004fea000383ffff */
        /* <DEDUP_REMOVED lines=32> */
[----:B--2---:R-:W2:Y:S04]  /*4040*/  LDL.LU.64 R24, [R1] ;  /* 0x0000000001187983 */ /* 0x004ea80000300a00 */
        /* <DEDUP_REMOVED lines=33> */
[----:B------:R-:W-:-:S02]  /*4260*/  UMOV UR23, 0x40000040 ;  /* 0x4000004000177882 */ /* 0x000fc40000000000 */
[----:B------:R-:W-:Y:S01]  /*4270*/  USHF.R.U32.HI UR17, URZ, 0x4, UR16 ;  /* 0x000000043f117899 */ /* 0x000fe20008011610 */
[----:B-----5:R-:W-:Y:S01]  /*4280*/  STL [R1+0x178], R5 ;  /* 0x0001780501007387 */ /* 0x020fe20000100800 */
[----:B------:R-:W-:Y:S02]  /*4290*/  USHF.R.U32.HI UR16, URZ, 0x4, UR12 ;  /* 0x000000043f107899 */ /* 0x000fe4000801160c */
[----:B------:R-:W-:Y:S01]  /*42a0*/  ULOP3.LUT UR17, UR17, 0x3fff, URZ, 0xc0, !UPT ;  /* 0x00003fff11117892 */ /* 0x000fe2000f8ec03f */
[----:B------:R3:W-:Y:S01]  /*42b0*/  STL [R1+0x174], R4 ;  /* 0x0001740401007387 */ /* 0x0007e20000100800 */
[----:B------:R-:W-:Y:S02]  /*42c0*/  ULOP3.LUT UR16, UR16, 0x3fff, URZ, 0xc0, !UPT ;  /* 0x00003fff10107892 */ /* 0x000fe4000f8ec03f */
[----:B------:R-:W-:Y:S01]  /*42d0*/  ULOP3.LUT UR17, UR17, 0x2000000, URZ, 0xfc, !UPT ;  /* 0x0200000011117892 */ /* 0x000fe2000f8efc3f */
[----:B------:R4:W-:Y:S01]  /*42e0*/  STL [R1+0x170], R3 ;  /* 0x0001700301007387 */ /* 0x0009e20000100800 */
[----:B------:R-:W-:-:S02]  /*42f0*/  ULEA UR18, UR4, UR16, 0xb ;  /* 0x0000001004127291 */ /* 0x000fc4000f8e583f */
[----:B------:R-:W-:-:S05]  /*4300*/  ULEA UR16, UR4, UR17, 0xa ;  /* 0x0000001104107291 */ /* 0x000fca000f8e503f */
[----:B------:R-:W-:Y:S02]  /*4310*/  UMOV UR20, UR18 ;  /* 0x0000001200147c82 */ /* 0x000fe40008000000 */
[----:B------:R-:W-:Y:S01]  /*4320*/  UMOV UR22, UR16 ;  /* 0x0000001000167c82 */ /* 0x000fe20008000000 */
[----:B--2---:R-:W-:-:S06]  /*4330*/  WARPGROUP.ARRIVE ;  /* 0x00000000000079c5 */ /* 0x004fcc0000000000 */
[----:B------:R-:W-:Y:S01]  /*4340*/  HGMMA.64x128x16.F32 R24, gdesc[UR20].tnspA.tnspB, R24, UP0, gsb0 ;  /* 0x61e00000141879f0 */ /* 0x000fe2000b800818 */
[----:B------:R-:W-:Y:S01]  /*4350*/  UIADD3 UR20, UR18, 0x200, URZ ;  /* 0x0000020012147890 */ /* 0x000fe2000fffe03f */
[----:B------:R-:W-:Y:S01]  /*4360*/  UMOV UR21, 0x40000040 ;  /* 0x4000004000157882 */ /* 0x000fe20000000000 */
[----:B------:R-:W-:Y:S02]  /*4370*/  WARPGROUP.DEPBAR.LE gsb0, 0x0 ;  /* 0x00008000000079c5 */ /* 0x000fe40000010000 */
[----:B------:R-:W-:Y:S01]  /*4380*/  STL.64 [R1], R24 ;  /* 0x0000001801007387 */ /* 0x000fe20000100a00 */
[----:B-1----:R-:W-:Y:S01]  /*4390*/  IMAD.MOV.U32 R2, RZ, RZ, R86 ;  /* 0x000000ffff027224 */ /* 0x002fe200078e0056 */
[----:B------:R-:W-:Y:S01]  /*43a0*/  WARPGROUP.ARRIVE ;  /* 0x00000000000079c5 */ /* 0x000fe20000000000 */
[----:B------:R-:W-:Y:S01]  /*43b0*/  IMAD.MOV.U32 R0, RZ, RZ, R87 ;  /* 0x000000ffff007224 */ /* 0x000fe200078e0057 */
[----:B------:R1:W-:Y:S01]  /*43c0*/  STL.64 [R1+0x8], R26 ;  /* 0x0000081a01007387 */ /* 0x0003e20000100a00 */
[----:B---3--:R-:W-:Y:S01]  /*43d0*/  IMAD.MOV.U32 R4, RZ, RZ, R84 ;  /* 0x000000ffff047224 */ /* 0x008fe200078e0054 */
[----:B------:R-:W-:Y:S01]  /*43e0*/  MOV R241, R39 ;  /* 0x0000002700f17202 */ /* 0x000fe20000000f00 */
[----:B----4-:R-:W-:Y:S01]  /*43f0*/  IMAD.MOV.U32 R3, RZ, RZ, R85 ;  /* 0x000000ffff037224 */ /* 0x010fe200078e0055 */
[----:B------:R-:W2:Y:S01]  /*4400*/  LDL.LU.64 R86, [R1+0x3e8] ;  /* 0x0003e80001567983 */ /* 0x000ea20000300a00 */
[----:B------:R-:W-:Y:S01]  /*4410*/  IMAD.MOV.U32 R6, RZ, RZ, R82 ;  /* 0x000000ffff067224 */ /* 0x000fe200078e0052 */
[----:B------:R-:W-:Y:S01]  /*4420*/  HGMMA.64x128x16.F32 R152, gdesc[UR20].tnspA.tnspB, R152, UP0, gsb0 ;  /* 0x61e00000149879f0 */ /* 0x000fe2000b800898 */
        /* <DEDUP_REMOVED lines=80> */
[----:B------:R-:W-:-:S03]  /*4930*/  IMAD.MOV.U32 R251, RZ, RZ, R29 ;  /* 0x000000fffffb7224 */ /* 0x000fc600078e001d */
[----:B------:R-:W2:Y:S04]  /*4940*/  LDL.LU.64 R30, [R1+0x308] ;  /* 0x00030800011e7983 */ /* 0x000ea80000300a00 */
[----:B------:R-:W2:Y:S04]  /*4950*/  LDL.LU.64 R28, [R1+0x300] ;  /* 0x00030000011c7983 */ /* 0x000ea80000300a00 */
[----:B-1----:R-:W2:Y:S04]  /*4960*/  LDL.LU.64 R26, [R1+0x2f8] ;  /* 0x0002f800011a7983 */ /* 0x002ea80000300a00 */
[----:B------:R-:W2:Y:S01]  /*4970*/  LDL.LU.64 R24, [R1+0x2f0] ;  /* 0x0002f00001187983 */ /* 0x000ea20000300a00 */
[----:B------:R-:W-:-:S03]  /*4980*/  WARPGROUP.DEPBAR.LE gsb0, 0x0 ;  /* 0x00008000000079c5 */ /* 0x000fc60000010000 */
        /* <DEDUP_REMOVED lines=14> */
[----:B-1----:R-:W3:Y:S04]  /*4a70*/  LDL.LU R188, [R1] ;  /* 0x0000000001bc7983 */ /* 0x002ee80000300800 */
[----:B------:R-:W3:Y:S04]  /*4a80*/  LDL.LU R189, [R1+0x4] ;  /* 0x0000040001bd7983 */ /* 0x000ee80000300800 */
[----:B------:R-:W3:Y:S04]  /*4a90*/  LDL.LU R190, [R1+0x8] ;  /* 0x0000080001be7983 */ /* 0x000ee80000300800 */
[----:B------:R-:W3:Y:S01]  /*4aa0*/  LDL.LU R191, [R1+0xc] ;  /* 0x00000c0001bf7983 */ /* 0x000ee20000300800 */
[----:B------:R-:W-:Y:S01]  /*4ab0*/  UIADD3 UR20, UR18, 0x400, URZ ;  /* 0x0000040012147890 */ /* 0x000fe2000fffe03f */
[----:B------:R-:W-:Y:S01]  /*4ac0*/  WARPGROUP.ARRIVE ;  /* 0x00000000000079c5 */ /* 0x000fe20000000000 */
[----:B------:R-:W-:-:S07]  /*4ad0*/  UMOV UR21, 0x40000040 ;  /* 0x4000004000157882 */ /* 0x000fce0000000000 */
[----:B------:R-:W-:Y:S01]  /*4ae0*/  HGMMA.64x128x16.F32 R88, gdesc[UR20].tnspA.tnspB, R88, UP0, gsb0 ;  /* 0x61e00000145879f0 */ /* 0x000fe2000b800858 */
        /* <DEDUP_REMOVED lines=14> */
[----:B--2---:R-:W-:-:S06]  /*4bd0*/  WARPGROUP.ARRIVE ;  /* 0x00000000000079c5 */ /* 0x004fcc0000000000 */
[----:B------:R-:W-:Y:S01]  /*4be0*/  HGMMA.64x128x16.F32 R24, gdesc[UR20].tnspA.tnspB, R24, UP0, gsb0 ;  /* 0x61e00000141879f0 */ /* 0x000fe2000b800818 */
[----:B------:R-:W-:Y:S01]  /*4bf0*/  IMAD.MOV.U32 R204, RZ, RZ, R240 ;  /* 0x000000ffffcc7224 */ /* 0x000fe200078e00f0 */
[----:B------:R-:W-:Y:S01]  /*4c00*/  MOV R240, R12 ;  /* 0x0000000c00f07202 */ /* 0x000fe20000000f00 */
        /* <DEDUP_REMOVED lines=33> */
[----:B------:R-:W-:Y:S01]  /*4e20*/  IMAD.MOV.U32 R251, RZ, RZ, R0 ;  /* 0x000000fffffb7224 */ /* 0x000fe200078e0000 */
[----:B------:R-:W-:Y:S02]  /*4e30*/  UIADD3 UR20, UR18, 0x80, URZ ;  /* 0x0000008012147890 */ /* 0x000fe4000fffe03f */
[----:B------:R-:W-:Y:S01]  /*4e40*/  UIADD3 UR22, UR16, 0x80, URZ ;  /* 0x0000008010167890 */ /* 0x000fe2000fffe03f */
[----:B------:R-:W-:Y:S01]  /*4e50*/  UMOV UR21, 0x40000040 ;  /* 0x4000004000157882 */ /* 0x000fe20000000000 */
[----:B------:R-:W-:Y:S01]  /*4e60*/  UMOV UR23, 0x40000040 ;  /* 0x4000004000177882 */ /* 0x000fe20000000000 */
[----:B------:R-:W-:-:S02]  /*4e70*/  WARPGROUP.DEPBAR.LE gsb0, 0x0 ;  /* 0x00008000000079c5 */ /* 0x000fc40000010000 */
[----:B---3--:R-:W-:-:S06]  /*4e80*/  WARPGROUP.ARRIVE ;  /* 0x00000000000079c5 */ /* 0x008fcc0000000000 */
        /* <DEDUP_REMOVED lines=135> */
[----:B------:R-:W-:Y:S02]  /*5700*/  IMAD.MOV.U32 R2, RZ, RZ, R214 ;  /* 0x000000ffff027224 */ /* 0x000fe400078e00d6 */
        /* <DEDUP_REMOVED lines=121> */
[----:B------:R-:W-:Y:S01]  /*5ea0*/  IMAD.MOV.U32 R196, RZ, RZ, R251 ;  /* 0x000000ffffc47224 */ /* 0x000fe200078e00fb */
[----:B------:R-:W-:Y:S01]  /*5eb0*/  MOV R204, R243 ;  /* 0x000000f300cc7202 */ /* 0x000fe20000000f00 */
        /* <DEDUP_REMOVED lines=50> */
[----:B------:R-:W-:Y:S01]  /*61e0*/  IMAD.MOV.U32 R239, RZ, RZ, R16 ;  /* 0x000000ffffef7224 */ /* 0x000fe200078e0010 */
[----:B------:R1:W5:Y:S01]  /*61f0*/  LDL.LU R3, [R1+0x170] ;  /* 0x0001700001037983 */ /* 0x0003620000300800 */
[----:B------:R-:W-:-:S04]  /*6200*/  WARPGROUP.DEPBAR.LE gsb0, 0x0 ;  /* 0x00008000000079c5 */ /* 0x000fc80000010000 */
        /* <DEDUP_REMOVED lines=59> */
[----:B------:R-:W-:Y:S01]  /*65c0*/  UMOV UR21, 0x40000040 ;  /* 0x4000004000157882 */ /* 0x000fe20000000000 */
[----:B------:R-:W-:Y:S02]  /*65d0*/  WARPGROUP.DEPBAR.LE gsb0, 0x0 ;  /* 0x00008000000079c5 */ /* 0x000fe40000010000 */
[----:B------:R-:W-:-:S07]  /*65e0*/  WARPGROUP.ARRIVE ;  /* 0x00000000000079c5 */ /* 0x000fce0000000000 */
[----:B------:R-:W-:Y:S03]  /*65f0*/  HGMMA.64x128x16.F32 R24, gdesc[UR20].tnspA.tnspB, R24, gsb0 ;  /* 0x61e00000141879f0 */ /* 0x000fe60008000818 */
[----:B------:R-:W-:Y:S02]  /*6600*/  WARPGROUP.DEPBAR.LE gsb0, 0x0 ;  /* 0x00008000000079c5 */ /* 0x000fe40000010000 */
[----:B-1----:R-:W-:Y:S05]  /*6610*/  @!P1 BRA `(.L_x_20) ;  /* 0x0000000000049947 */ /* 0x002fea0003800000 */
[----:B------:R-:W-:Y:S01]  /*6620*/  BPT.TRAP 0x1 ;  /* 0x000000040000795c */ /* 0x000fe20000300000 */
.L_x_20:
[----:B-----5:R-:W-:Y:S01]  /*6630*/  ISETP.NE.AND P0, PT, R4, RZ, PT ;  /* 0x000000ff0400720c */ /* 0x020fe20003f05270 */
[----:B------:R-:W-:Y:S01]  /*6640*/  IMAD.U32 R0, RZ, RZ, UR5 ;  /* 0x00000005ff007e24 */ /* 0x000fe2000f8e00ff */
[----:B------:R-:W-:-:S11]  /*6650*/  UISETP.GT.U32.AND UP0, UPT, UR6, 0x1, UPT ;  /* 0x000000010600788c */ /* 0x000fd6000bf04070 */
[----:B------:R-:W-:-:S05]  /*6660*/  @P0 LEA R0, R0, UR12, 0x3 ;  /* 0x0000000c00000c11 */ /* 0x000fca000f8e18ff */
[----:B------:R-:W-:-:S05]  /*6670*/  @P0 VIADD R0, R0, 0x30020 ;  /* 0x0003002000000836 */ /* 0x000fca0000000000 */
[----:B------:R-:W-:-:S04]  /*6680*/  @P0 PRMT R0, R5, 0x654, R0 ;  /* 0x0000065405000816 */ /* 0x000fc80000000000 */
[----:B------:R1:W-:Y:S01]  /*6690*/  @P0 SYNCS.ARRIVE.TRANS64.RED.A1T0 RZ, [R0+URZ], RZ ;  /* 0x000000ff00ff09a7 */ /* 0x0003e2000810043f */
[----:B------:R-:W-:-:S13]  /*66a0*/  PLOP3.LUT P0, PT, PT, PT, UP0, 0x80, 0x0 ;  /* 0x000000000000781c */ /* 0x000fda0003f0f008 */
[----:B-1----:R-:W-:Y:S05]  /*66b0*/  @P0 BRA `(.L_x_21) ;  /* 0x0000000000040947 */ /* 0x002fea0003800000 */
[----:B------:R-:W-:Y:S01]  /*66c0*/  BPT.TRAP 0x1 ;  /* 0x000000040000795c */ /* 0x000fe20000300000 */
.L_x_21:
[----:B------:R-:W-:Y:S02]  /*66d0*/  UISETP.GT.AND UP2, UPT, UR11, 0x1, UPT ;  /* 0x000000010b00788c */ /* 0x000fe4000bf44270 */
[----:B------:R-:W-:Y:S02]  /*66e0*/  UIADD3 UR4, UR4, 0x1, URZ ;  /* 0x0000000104047890 */ /* 0x000fe4000fffe03f */
[----:B------:R-:W-:Y:S02]  /*66f0*/  UIADD3 UR5, UR5, 0x1, URZ ;  /* 0x0000000105057890 */ /* 0x000fe4000fffe03f */
[----:B------:R-:W-:Y:S01]  /*6700*/  PLOP3.LUT P0, PT, PT, PT, UP2, 0x80, 0x0 ;  /* 0x000000000000781c */ /* 0x000fe20003f0f028 */
[----:B------:R-:W-:Y:S02]  /*6710*/  UISETP.NE.AND UP0, UPT, UR4, 0x4, UPT ;  /* 0x000000040400788c */ /* 0x000fe4000bf05270 */
[----:B------:R-:W-:Y:S02]  /*6720*/  UISETP.NE.AND UP1, UPT, UR5, 0x4, UPT ;  /* 0x000000040500788c */ /* 0x000fe4000bf25270 */
[----:B------:R-:W-:-:S02]  /*6730*/  USEL UR12, URZ, 0x1, UP0 ;  /* 0x000000013f0c7887 */ /* 0x000fc40008000000 */
[----:B------:R-:W-:Y:S02]  /*6740*/  USEL UR4, UR4, URZ, UP0 ;  /* 0x0000003f04047287 */ /* 0x000fe40008000000 */
[----:B------:R-:W-:Y:S02]  /*6750*/  UIADD3 UR11, UR11, -0x1, URZ ;  /* 0xffffffff0b0b7890 */ /* 0x000fe4000fffe03f */
[----:B------:R-:W-:Y:S01]  /*6760*/  USEL UR5, UR5, URZ, UP1 ;  /* 0x0000003f05057287 */ /* 0x000fe20008800000 */
[----:B------:R-:W-:Y:S01]  /*6770*/  LOP3.LUT R3, R3, UR12, RZ, 0x3c, !PT ;  /* 0x0000000c03037c12 */ /* 0x000fe2000f8e3cff */
[----:B------:R-:W-:Y:S01]  /*6780*/  UPLOP3.LUT UP0, UPT, UPT, UPT, UPT, 0x80, 0x0 ;  /* 0x000000000000789c */ /* 0x000fe20003f0f070 */
[----:B------:R-:W-:Y:S10]  /*6790*/  @P0 BRA `(.L_x_22) ;  /* 0xffffffd400700947 */ /* 0x000ff4000383ffff */
.L_x_17:
[----:B------:R-:W1:Y:S02]  /*67a0*/  LDC R0, c[0x0][0x290] ;  /* 0x0000a400ff007b82 */ /* 0x000e640000000800 */
[----:B-1----:R-:W-:-:S13]  /*67b0*/  ISETP.GE.AND P0, PT, R0, 0x1, PT ;  /* 0x000000010000780c */ /* 0x002fda0003f06270 */
[----:B------:R-:W-:Y:S05]  /*67c0*/  @!P0 BRA `(.L_x_23) ;  /* 0x00000000004c8947 */ /* 0x000fea0003800000 */
[----:B------:R-:W-:-:S04]  /*67d0*/  ULOP3.LUT UR4, UR6, 0x1, URZ, 0xfc, !UPT ;  /* 0x0000000106047892 */ /* 0x000fc8000f8efc3f */
[----:B------:R-:W-:-:S06]  /*67e0*/  UISETP.NE.AND UP0, UPT, UR4, 0x3, UPT ;  /* 0x000000030400788c */ /* 0x000fcc000bf05270 */
[----:B------:R-:W-:-:S13]  /*67f0*/  PLOP3.LUT P0, PT, PT, PT, UP0, 0x80, 0x0 ;  /* 0x000000000000781c */ /* 0x000fda0003f0f008 */
[----:B------:R-:W-:Y:S05]  /*6800*/  @!P0 BRA `(.L_x_24) ;  /* 0x0000000000048947 */ /* 0x000fea0003800000 */
[----:B------:R-:W-:Y:S01]  /*6810*/  BPT.TRAP 0x1 ;  /* 0x000000040000795c */ /* 0x000fe20000300000 */
.L_x_24:
[----:B-----5:R-:W-:Y:S01]  /*6820*/  ISETP.NE.AND P0, PT, R4, RZ, PT ;  /* 0x000000ff0400720c */ /* 0x020fe20003f05270 */
[----:B------:R-:W-:-:S12]  /*6830*/  UISETP.GT.U32.AND UP0, UPT, UR6, 0x1, UPT ;  /* 0x000000010600788c */ /* 0x000fd8000bf04070 */
[----:B------:R-:W1:Y:S01]  /*6840*/  @P0 S2R R2, SR_CgaCtaId ;  /* 0x0000000000020919 */ /* 0x000e620000008800 */
[----:B------:R-:W-:-:S04]  /*6850*/  @P0 MOV R0, 0x400 ;  /* 0x0000040000000802 */ /* 0x000fc80000000f00 */
[----:B-1----:R-:W-:Y:S01]  /*6860*/  @P0 LEA R2, R2, R0, 0x18 ;  /* 0x0000000002020211 */ /* 0x002fe200078ec0ff */
[----:B------:R-:W-:-:S04]  /*6870*/  IMAD.U32 R0, RZ, RZ, UR9 ;  /* 0x00000009ff007e24 */ /* 0x000fc8000f8e00ff */
[----:B------:R-:W-:-:S05]  /*6880*/  @P0 IMAD.SHL.U32 R0, R0, 0x8, RZ ;  /* 0x0000000800000824 */ /* 0x000fca00078e00ff */
[----:B------:R-:W-:-:S04]  /*6890*/  @P0 LOP3.LUT R0, R0, 0x18, RZ, 0xc0, !PT ;  /* 0x0000001800000812 */ /* 0x000fc800078ec0ff */
[----:B------:R-:W-:-:S04]  /*68a0*/  @P0 IADD3 R0, R2, 0x30020, R0 ;  /* 0x0003002002000810 */ /* 0x000fc80007ffe000 */
[----:B------:R-:W-:-:S04]  /*68b0*/  @P0 PRMT R5, R5, 0x654, R0 ;  /* 0x0000065405050816 */ /* 0x000fc80000000000 */
[----:B------:R1:W-:Y:S01]  /*68c0*/  @P0 SYNCS.ARRIVE.TRANS64.RED.A1T0 RZ, [R5+URZ], RZ ;  /* 0x000000ff05ff09a7 */ /* 0x0003e2000810043f */
[----:B------:R-:W-:-:S13]  /*68d0*/  PLOP3.LUT P0, PT, PT, PT, UP0, 0x80, 0x0 ;  /* 0x000000000000781c */ /* 0x000fda0003f0f008 */
[----:B-1----:R-:W-:Y:S05]  /*68e0*/  @P0 BRA `(.L_x_23) ;  /* 0x0000000000040947 */ /* 0x002fea0003800000 */
[----:B------:R-:W-:Y:S01]  /*68f0*/  BPT.TRAP 0x1 ;  /* 0x000000040000795c */ /* 0x000fe20000300000 */
.L_x_23:
[----:B------:R-:W1:Y:S01]  /*6900*/  S2R R2, SR_TID.X ;  /* 0x0000000000027919 */ /* 0x000e620000002100 */
[----:B------:R-:W-:Y:S01]  /*6910*/  USHF.L.U32 UR17, UR14, 0x7, URZ ;  /* 0x000000070e117899 */ /* 0x000fe2000800063f */
[----:B------:R-:W-:Y:S01]  /*6920*/  ULDC.64 UR18, c[0x0][0x5d0] ;  /* 0x0001740000127ab9 */ /* 0x000fe20000000a00 */
[----:B------:R-:W2:Y:S02]  /*6930*/  S2R R7, SR_CTAID.X ;  /* 0x0000000000077919 */ /* 0x000ea40000002500 */
[----:B------:R-:W-:Y:S02]  /*6940*/  USHF.R.S32.HI UR20, URZ, 0x1f, UR17 ;  /* 0x0000001f3f147899 */ /* 0x000fe40008011411 */
[----:B------:R-:W-:Y:S01]  /*6950*/  USHF.R.S32.HI UR16, URZ, 0x1f, UR7 ;  /* 0x0000001f3f107899 */ /* 0x000fe20008011407 */
[----:B------:R-:W-:Y:S01]  /*6960*/  ULDC.64 UR4, c[0x0][0x5e0] ;  /* 0x0001780000047ab9 */ /* 0x000fe20000000a00 */
[----:B------:R-:W-:Y:S01]  /*6970*/  USHF.R.S32.HI UR12, URZ, 0x1f, UR15 ;  /* 0x0000001f3f0c7899 */ /* 0x000fe2000801140f */
[----:B-1----:R-:W-:-:S04]  /*6980*/  SHF.R.S32.HI R0, RZ, 0x1f, R2 ;  /* 0x0000001fff007819 */ /* 0x002fc80000011402 */
[----:B------:R-:W-:-:S04]  /*6990*/  LEA.HI R0, R0, R2, RZ, 0x7 ;  /* 0x0000000200007211 */ /* 0x000fc800078f38ff */
[----:B------:R-:W-:-:S05]  /*69a0*/  LOP3.LUT R0, R0, 0xffffff80, RZ, 0xc0, !PT ;  /* 0xffffff8000007812 */ /* 0x000fca00078ec0ff */
[----:B------:R-:W-:-:S05]  /*69b0*/  IMAD.IADD R0, R2, 0x1, -R0 ;  /* 0x0000000102007824 */ /* 0x000fca00078e0a00 */
[----:B------:R-:W-:-:S04]  /*69c0*/  SHF.R.S32.HI R6, RZ, 0x1f, R0 ;  /* 0x0000001fff067819 */ /* 0x000fc80000011400 */
[CC--:B------:R-:W-:Y:S02]  /*69d0*/  LEA.HI R2, R6.reuse, R0.reuse, RZ, 0x2 ;  /* 0x0000000006027211 */ /* 0x0c0fe400078f10ff */
[----:B------:R-:W-:Y:S02]  /*69e0*/  LEA.HI R6, R6, R0, RZ, 0x5 ;  /* 0x0000000006067211 */ /* 0x000fe400078f28ff */
[--C-:B------:R-:W-:Y:S02]  /*69f0*/  SHF.R.S32.HI R3, RZ, 0x2, R2.reuse ;  /* 0x00000002ff037819 */ /* 0x100fe40000011402 */
[----:B-----5:R-:W-:Y:S02]  /*6a00*/  SHF.R.S32.HI R4, RZ, 0x1f, R2 ;  /* 0x0000001fff047819 */ /* 0x020fe40000011402 */
[----:B------:R-:W-:Y:S02]  /*6a10*/  LOP3.LUT R12, R2, 0xfffffffc, RZ, 0xc0, !PT ;  /* 0xfffffffc020c7812 */ /* 0x000fe400078ec0ff */
[----:B------:R-:W-:-:S03]  /*6a20*/  LEA.HI R4, R4, R3, RZ, 0x3 ;  /* 0x0000000304047211 */ /* 0x000fc600078f18ff */
[----:B------:R-:W-:Y:S01]  /*6a30*/  IMAD.IADD R12, R0, 0x1, -R12 ;  /* 0x00000001000c7824 */ /* 0x000fe200078e0a0c */
[----:B------:R-:W-:Y:S02]  /*6a40*/  LOP3.LUT R2, R4, 0xfffffff8, RZ, 0xc0, !PT ;  /* 0xfffffff804027812 */ /* 0x000fe400078ec0ff */
[----:B------:R-:W1:Y:S01]  /*6a50*/  LDC.64 R4, c[0x0][0x280] ;  /* 0x0000a000ff047b82 */ /* 0x000e620000000a00 */
[----:B------:R-:W-:Y:S02]  /*6a60*/  SHF.R.S32.HI R0, RZ, 0x5, R6 ;  /* 0x00000005ff007819 */ /* 0x000fe40000011406 */
[----:B------:R-:W-:-:S05]  /*6a70*/  IMAD.IADD R2, R3, 0x1, -R2 ;  /* 0x0000000103027824 */ /* 0x000fca00078e0a02 */
[----:B------:R-:W-:-:S03]  /*6a80*/  SHF.R.S32.HI R3, RZ, 0x1f, R2 ;  /* 0x0000001fff037819 */ /* 0x000fc60000011402 */
[----:B------:R-:W-:-:S04]  /*6a90*/  IMAD.WIDE R14, R0, 0x10, R2 ;  /* 0x00000010000e7825 */ /* 0x000fc800078e0202 */
[C---:B--2---:R-:W-:Y:S02]  /*6aa0*/  IMAD.SHL.U32 R3, R7.reuse, 0x100, RZ ;  /* 0x0000010007037824 */ /* 0x044fe400078e00ff */
[----:B------:R-:W-:-:S04]  /*6ab0*/  IMAD.WIDE R14, R7, 0x100, R14 ;  /* 0x00000100070e7825 */ /* 0x000fc800078e020e */
[----:B------:R-:W-:Y:S01]  /*6ac0*/  IMAD R0, R0, -0x10, -R3 ;  /* 0xfffffff000007824 */ /* 0x000fe200078e0a03 */
[----:B-1----:R-:W-:Y:S01]  /*6ad0*/  ISETP.LE.AND P0, PT, R5, UR17, PT ;  /* 0x0000001105007c0c */ /* 0x002fe2000bf03270 */
[C---:B------:R-:W-:Y:S02]  /*6ae0*/  IMAD R5, R12.reuse, -0x2, R5 ;  /* 0xfffffffe0c057824 */ /* 0x040fe400078e0205 */
[----:B------:R-:W-:Y:S01]  /*6af0*/  IMAD.SHL.U32 R12, R12, 0x2, RZ ;  /* 0x000000020c0c7824 */ /* 0x000fe200078e00ff */
[-C--:B------:R-:W-:Y:S02]  /*6b00*/  ISETP.GE.OR P0, PT, R3, R4.reuse, P0 ;  /* 0x000000040300720c */ /* 0x080fe40000706670 */
[----:B------:R-:W-:Y:S01]  /*6b10*/  IADD3 R0, R0, R4, -R2 ;  /* 0x0000000400007210 */ /* 0x000fe20007ffe802 */
[----:B------:R-:W-:Y:S01]  /*6b20*/  IMAD R4, R15, UR18, RZ ;  /* 0x000000120f047c24 */ /* 0x000fe2000f8e02ff */
[----:B------:R-:W-:-:S03]  /*6b30*/  SHF.R.S32.HI R13, RZ, 0x1f, R12 ;  /* 0x0000001fff0d7819 */ /* 0x000fc6000001140c */
[C---:B------:R-:W-:Y:S02]  /*6b40*/  IMAD R4, R14.reuse, UR19, R4 ;  /* 0x000000130e047c24 */ /* 0x040fe4000f8e0204 */
[----:B------:R-:W-:-:S03]  /*6b50*/  IMAD.WIDE.U32 R2, R14, UR18, R12 ;  /* 0x000000120e027c25 */ /* 0x000fc6000f8e000c */
[----:B------:R-:W-:-:S04]  /*6b60*/  IADD3 R2, P1, R2, UR17, RZ ;  /* 0x0000001102027c10 */ /* 0x000fc8000ff3e0ff */
[----:B------:R-:W-:Y:S01]  /*6b70*/  IADD3.X R3, R3, UR20, R4, P1, !PT ;  /* 0x0000001403037c10 */ /* 0x000fe20008ffe404 */
[----:B------:R-:W-:Y:S01]  /*6b80*/  IMAD.U32 R4, RZ, RZ, UR4 ;  /* 0x00000004ff047e24 */ /* 0x000fe2000f8e00ff */
[----:B------:R-:W-:-:S03]  /*6b90*/  UIMAD UR4, UR16, UR4, URZ ;  /* 0x00000004100472a4 */ /* 0x000fc6000f8e023f */
[----:B------:R-:W-:Y:S01]  /*6ba0*/  IMAD.WIDE.U32 R2, R4, UR7, R2 ;  /* 0x0000000704027c25 */ /* 0x000fe2000f8e0002 */
[----:B------:R-:W-:-:S03]  /*6bb0*/  UIMAD UR4, UR7, UR5, UR4 ;  /* 0x00000005070472a4 */ /* 0x000fc6000f8e0204 */
[----:B------:R-:W-:-:S03]  /*6bc0*/  IMAD.MOV.U32 R6, RZ, RZ, R2 ;  /* 0x000000ffff067224 */ /* 0x000fc600078e0002 */
[----:B------:R-:W-:Y:S01]  /*6bd0*/  VIADD R7, R3, UR4 ;  /* 0x0000000403077c36 */ /* 0x000fe20008000000 */
[----:B------:R-:W-:Y:S02]  /*6be0*/  ULDC.64 UR4, c[0x0][0x5d8] ;  /* 0x0001760000047ab9 */ /* 0x000fe40000000a00 */
[----:B------:R-:W-:-:S04]  /*6bf0*/  IMAD.U32 R2, RZ, RZ, UR4 ;  /* 0x00000004ff027e24 */ /* 0x000fc8000f8e00ff */
[----:B------:R-:W-:Y:S01]  /*6c00*/  IMAD.WIDE.U32 R6, R2, UR15, R6 ;  /* 0x0000000f02067c25 */ /* 0x000fe2000f8e0006 */
[----:B------:R-:W-:Y:S06]  /*6c10*/  @P0 EXIT ;  /* 0x000000000000094d */ /* 0x000fec0003800000 */
[----:B------:R-:W-:Y:S01]  /*6c20*/  ULDC.64 UR10, c[0x0][0x288] ;  /* 0x0000a200000a7ab9 */ /* 0x000fe20000000a00 */
[----:B------:R-:W-:Y:S02]  /*6c30*/  UIMAD UR4, UR12, UR4, URZ ;  /* 0x000000040c0472a4 */ /* 0x000fe4000f8e023f */
[----:B------:R-:W-:Y:S02]  /*6c40*/  UISETP.GE.AND UP0, UPT, UR15, UR10, UPT ;  /* 0x0000000a0f00728c */ /* 0x000fe4000bf06270 */
[----:B------:R-:W-:Y:S02]  /*6c50*/  UIMAD UR5, UR15, UR5, UR4 ;  /* 0x000000050f0572a4 */ /* 0x000fe4000f8e0204 */
[----:B------:R-:W-:-:S03]  /*6c60*/  UISETP.GE.OR UP0, UPT, UR7, UR11, UP0 ;  /* 0x0000000b0700728c */ /* 0x000fc60008706670 */
[----:B------:R-:W-:Y:S02]  /*6c70*/  ULDC.64 UR10, c[0x0][0x5b8] ;  /* 0x00016e00000a7ab9 */ /* 0x000fe40000000a00 */
[----:B------:R-:W-:Y:S01]  /*6c80*/  UIMAD UR4, UR12, UR10, URZ ;  /* 0x0000000a0c0472a4 */ /* 0x000fe2000f8e023f */
[----:B------:R-:W-:-:S13]  /*6c90*/  PLOP3.LUT P0, PT, PT, PT, UP0, 0x80, 0x0 ;  /* 0x000000000000781c */ /* 0x000fda0003f0f008 */
[----:B------:R-:W-:Y:S05]  /*6ca0*/  @P0 EXIT ;  /* 0x000000000000094d */ /* 0x000fea0003800000 */
[----:B------:R-:W-:Y:S01]  /*6cb0*/  FSETP.NEU.AND P1, PT, RZ, UR8, PT ;  /* 0x00000008ff007c0b */ /* 0x000fe2000bf2d000 */
[----:B------:R-:W-:Y:S01]  /*6cc0*/  VIADD R3, R5, -UR17 ;  /* 0x8000001105037c36 */ /* 0x000fe20008000000 */
[----:B------:R-:W-:Y:S01]  /*6cd0*/  UIMAD UR4, UR15, UR11, UR4 ;  /* 0x0000000b0f0472a4 */ /* 0x000fe2000f8e0204 */
[----:B------:R-:W-:Y:S01]  /*6ce0*/  VIADD R2, R7, UR5 ;  /* 0x0000000507027c36 */ /* 0x000fe20008000000 */
[----:B------:R-:W-:Y:S02]  /*6cf0*/  USHF.L.U64.HI UR21, UR18, 0x6, UR19 ;  /* 0x0000000612157899 */ /* 0x000fe40008010213 */
[----:B------:R-:W-:Y:S01]  /*6d00*/  ISETP.GT.AND P5, PT, R3, RZ, PT ;  /* 0x000000ff0300720c */ /* 0x000fe20003fa4270 */
[----:B------:R-:W-:Y:S02]  /*6d10*/  USHF.L.U32 UR14, UR18, 0x6, URZ ;  /* 0x00000006120e7899 */ /* 0x000fe4000800063f */
[----:B------:R-:W-:Y:S01]  /*6d20*/  USHF.L.U64.HI UR9, UR18, 0x3, UR19 ;  /* 0x0000000312097899 */ /* 0x000fe20008010213 */
[----:B------:R-:W-:Y:S01]  /*6d30*/  ISETP.GT.AND P0, PT, R0, RZ, P5 ;  /* 0x000000ff0000720c */ /* 0x000fe20002f04270 */
[----:B------:R-:W-:-:S02]  /*6d40*/  USHF.L.U32 UR6, UR18, 0x3, URZ ;  /* 0x0000000312067899 */ /* 0x000fc4000800063f */
[----:B------:R-:W-:Y:S10]  /*6d50*/  @!P1 BRA `(.L_x_25) ;  /* 0x000000cc00b49947 */ /* 0x000ff40003800000 */
[----:B------:R-:W-:Y:S01]  /*6d60*/  ULDC.64 UR22, c[0x0][0x5c8] ;  /* 0x0001720000167ab9 */ /* 0x000fe20000000a00 */
[----:B------:R-:W-:Y:S01]  /*6d70*/  ULDC.64 UR28, c[0x0][0x5b0] ;  /* 0x00016c00001c7ab9 */ /* 0x000fe20000000a00 */
[C---:B------:R-:W-:Y:S01]  /*6d80*/  LEA R4, P1, R6.reuse, UR22, 0x1 ;  /* 0x0000001606047c11 */ /* 0x040fe2000f8208ff */
[----:B------:R-:W-:Y:S01]  /*6d90*/  ULDC.64 UR30, c[0x0][0x5a8] ;  /* 0x00016a00001e7ab9 */ /* 0x000fe20000000a00 */
[----:B------:R-:W2:Y:S01]  /*6da0*/  LDL.LU R10, [R1] ;  /* 0x00000000010a7983 */ /* 0x000ea20000300800 */
[----:B------:R-:W-:Y:S01]  /*6db0*/  IMAD R22, R15, UR28, RZ ;  /* 0x0000001c0f167c24 */ /* 0x000fe2000f8e02ff */
[----:B------:R-:W-:Y:S01]  /*6dc0*/  LEA.HI.X R5, R6, UR23, R2, 0x1, P1 ;  /* 0x0000001706057c11 */ /* 0x000fe200088f0c02 */
[----:B------:R-:W-:Y:S01]  /*6dd0*/  ULDC.64 UR22, c[0x0][0x5c0] ;  /* 0x0001700000167ab9 */ /* 0x000fe20000000a00 */
[----:B------:R-:W-:Y:S01]  /*6de0*/  IADD3 R6, P1, R12, UR17, RZ ;  /* 0x000000110c067c10 */ /* 0x000fe2000ff3e0ff */
[----:B------:R-:W-:Y:S02]  /*6df0*/  UIMAD UR5, UR16, UR22, URZ ;  /* 0x00000016100572a4 */ /* 0x000fe4000f8e023f */
[----:B------:R-:W-:Y:S01]  /*6e00*/  IMAD.U32 R20, RZ, RZ, UR22 ;  /* 0x00000016ff147e24 */ /* 0x000fe2000f8e00ff */
[----:B------:R-:W-:Y:S01]  /*6e10*/  IADD3.X R7, R13, UR20, RZ, P1, !PT ;  /* 0x000000140d077c10 */ /* 0x000fe20008ffe4ff */
[----:B------:R-:W-:Y:S01]  /*6e20*/  UIMAD UR12, UR7, UR23, UR5 ;  /* 0x00000017070c72a4 */ /* 0x000fe2000f8e0205 */
[----:B------:R-:W-:-:S02]  /*6e30*/  IMAD R22, R14, UR29, R22 ;  /* 0x0000001d0e167c24 */ /* 0x000fc4000f8e0216 */
[----:B------:R-:W-:-:S04]  /*6e40*/  IMAD.WIDE.U32 R6, R20, UR7, R6 ;  /* 0x0000000714067c25 */ /* 0x000fc8000f8e0006 */
[----:B------:R-:W-:Y:S02]  /*6e50*/  VIADD R19, R7, UR12 ;  /* 0x0000000c07137c36 */ /* 0x000fe40008000000 */
[----:B------:R-:W-:Y:S02]  /*6e60*/  IMAD.U32 R7, RZ, RZ, UR10 ;  /* 0x0000000aff077e24 */ /* 0x000fe4000f8e00ff */
[----:B------:R-:W-:-:S04]  /*6e70*/  IMAD.MOV.U32 R18, RZ, RZ, R6 ;  /* 0x000000ffff127224 */ /* 0x000fc800078e0006 */
[----:B------:R-:W-:-:S04]  /*6e80*/  IMAD.WIDE.U32 R18, R7, UR15, R18 ;  /* 0x0000000f07127c25 */ /* 0x000fc8000f8e0012 */
[----:B------:R-:W-:Y:S02]  /*6e90*/  VIADD R17, R19, UR4 ;  /* 0x0000000413117c36 */ /* 0x000fe40008000000 */
[----:B------:R-:W-:-:S04]  /*6ea0*/  IMAD.MOV.U32 R16, RZ, RZ, R18 ;  /* 0x000000ffff107224 */ /* 0x000fc800078e0012 */
[----:B------:R-:W-:-:S04]  /*6eb0*/  IMAD.WIDE.U32 R6, R14, UR28, R16 ;  /* 0x0000001c0e067c25 */ /* 0x000fc8000f8e0010 */
[----:B------:R-:W-:Y:S01]  /*6ec0*/  IMAD.IADD R7, R7, 0x1, R22 ;  /* 0x0000000107077824 */ /* 0x000fe200078e0216 */
[----:B------:R-:W-:-:S04]  /*6ed0*/  LEA R8, P1, R6, UR30, 0x1 ;  /* 0x0000001e06087c11 */ /* 0x000fc8000f8208ff */
[----:B------:R-:W-:-:S05]  /*6ee0*/  LEA.HI.X R9, R6, UR31, R7, 0x1, P1 ;  /* 0x0000001f06097c11 */ /* 0x000fca00088f0c07 */
[----:B------:R-:W3:Y:S01]  /*6ef0*/  @P0 LDG.E.LTC128B.U16 R21, desc[UR24][R8.64] ;  /* 0x0000001808150981 */ /* 0x000ee2000c1e1520 */
[----:B------:R-:W-:Y:S01]  /*6f00*/  UIMAD.WIDE.U32 UR10, UR15, UR10, URZ ;  /* 0x0000000a0f0a72a5 */ /* 0x000fe2000f8e003f */
[----:B------:R-:W-:Y:S01]  /*6f10*/  IMAD.U32 R216, RZ, RZ, UR28 ;  /* 0x0000001cffd87e24 */ /* 0x000fe2000f8e00ff */
[----:B------:R-:W-:Y:S01]  /*6f20*/  ISETP.GT.AND P3, PT, R3, 0x1, PT ;  /* 0x000000010300780c */ /* 0x000fe20003f64270 */
[----:B------:R-:W-:Y:S01]  /*6f30*/  BSSY B0, `(.L_x_26) ;  /* 0x0000015000007945 */ /* 0x000fe20003800000 */
[----:B------:R-:W-:Y:S01]  /*6f40*/  UIADD3 UR5, UR11, UR4, URZ ;  /* 0x000000040b057290 */ /* 0x000fe2000fffe03f */
[----:B------:R-:W-:Y:S02]  /*6f50*/  LOP3.LUT R2, R2, 0xfffffffd, RZ, 0xc0, !PT ;  /* 0xfffffffd02027812 */ /* 0x000fe400078ec0ff */
[----:B------:R-:W-:-:S08]  /*6f60*/  UMOV UR4, UR10 ;  /* 0x0000000a00047c82 */ /* 0x000fd00008000000 */
[----:B------:R-:W-:Y:S01]  /*6f70*/  @P3 LOP3.LUT R2, R2, 0x2, RZ, 0xfc, !PT ;  /* 0x0000000202023812 */ /* 0x000fe200078efcff */
[----:B---3--:R-:W-:-:S05]  /*6f80*/  HADD2.F32 R6, -RZ, R21.H0_H0 ;  /* 0x20000015ff067230 */ /* 0x008fca0000004100 */
[----:B------:R-:W-:-:S04]  /*6f90*/  FMUL R6, R6, UR8 ;  /* 0x0000000806067c20 */ /* 0x000fc80008400000 */
[----:B--2---:R-:W-:-:S05]  /*6fa0*/  FFMA R6, R10, UR13, R6 ;  /* 0x0000000d0a067c23 */ /* 0x004fca0008000006 */
[----:B------:R-:W-:-:S05]  /*6fb0*/  F2FP.F16.F32.PACK_AB R6, RZ, R6 ;  /* 0x00000006ff06723e */ /* 0x000fca00000000ff */
[----:B------:R1:W-:Y:S02]  /*6fc0*/  @P0 STG.E.U16 desc[UR24][R4.64], R6 ;  /* 0x0000000604000986 */ /* 0x0003e4000c101518 */
[----:B-1----:R-:W-:-:S04]  /*6fd0*/  IMAD.WIDE.U32 R6, R14, R216, UR4 ;  /* 0x000000040e067e25 */ /* 0x002fc8000f8e00d8 */
[----:B------:R-:W-:Y:S02]  /*6fe0*/  IMAD.IADD R7, R22, 0x1, R7 ;  /* 0x0000000116077824 */ /* 0x000fe400078e0207 */
[----:B------:R-:W-:-:S04]  /*6ff0*/  IMAD.WIDE.U32 R6, R20, UR7, R6 ;  /* 0x0000000714067c25 */ /* 0x000fc8000f8e0006 */
[----:B------:R-:W-:Y:S01]  /*7000*/  VIADD R7, R7, UR12 ;  /* 0x0000000c07077c36 */ /* 0x000fe20008000000 */
[----:B------:R-:W-:-:S04]  /*7010*/  IADD3 R6, P0, P1, R6, UR17, R12 ;  /* 0x0000001106067c10 */ /* 0x000fc8000f91e00c */
[----:B------:R-:W-:Y:S02]  /*7020*/  IADD3.X R7, R7, UR20, R13, P0, P1 ;  /* 0x0000001407077c10 */ /* 0x000fe400087e240d */
[----:B------:R-:W-:Y:S02]  /*7030*/  ISETP.GT.AND P1, PT, R0, RZ, P3 ;  /* 0x000000ff0000720c */ /* 0x000fe40001f24270 */
[----:B------:R-:W-:-:S04]  /*7040*/  LEA R10, P0, R6, UR30, 0x1 ;  /* 0x0000001e060a7c11 */ /* 0x000fc8000f8008ff */
[----:B------:R-:W-:-:S07]  /*7050*/  LEA.HI.X R11, R6, UR31, R7, 0x1, P0 ;  /* 0x0000001f060b7c11 */ /* 0x000fce00080f0c07 */
[----:B------:R-:W-:Y:S05]  /*7060*/  @!P1 BRA `(.L_x_27) ;  /* 0x0000000000049947 */ /* 0x000fea0003800000 */
[----:B------:R1:W5:Y:S02]  /*7070*/  LDG.E.LTC128B.U16 R21, desc[UR24][R10.64+0x2] ;  /* 0x000002180a157981 */ /* 0x000364000c1e1520 */
.L_x_27:
[----:B------:R-:W-:Y:S05]  /*7080*/  BSYNC B0 ;  /* 0x0000000000007941 */ /* 0x000fea0003800000 */
.L_x_26:
[----:B------:R-:W2:Y:S01]  /*7090*/  LDL.LU R7, [R1+0x4] ;  /* 0x0000040001077983 */ /* 0x000ea20000300800 */
[----:B-----5:R-:W-:Y:S01]  /*70a0*/  HADD2.F32 R6, -RZ, R21.H0_H0 ;  /* 0x20000015ff067230 */ /* 0x020fe20000004100 */
[----:B------:R-:W-:Y:S02]  /*70b0*/  USHF.L.U64.HI UR27, UR28, 0x3, UR29 ;  /* 0x000000031c1b7899 */ /* 0x000fe4000801021d */
[----:B------:R-:W-:Y:S01]  /*70c0*/  USHF.L.U32 UR26, UR28, 0x3, URZ ;  /* 0x000000031c1a7899 */ /* 0x000fe2000800063f */
[----:B------:R-:W-:Y:S01]  /*70d0*/  ISETP.GT.AND P2, PT, R0, 0x8, P5 ;  /* 0x000000080000780c */ /* 0x000fe20002f44270 */
[----:B------:R-:W-:Y:S01]  /*70e0*/  FMUL R6, R6, UR8 ;  /* 0x0000000806067c20 */ /* 0x000fe20008400000 */
[----:B------:R-:W3:Y:S03]  /*70f0*/  LDL.LU R23, [R1+0x8] ;  /* 0x0000080001177983 */ /* 0x000ee60000300800 */
[----:B--2---:R-:W-:-:S05]  /*7100*/  FFMA R6, R7, UR13, R6 ;  /* 0x0000000d07067c23 */ /* 0x004fca0008000006 */
[----:B------:R-:W-:-:S05]  /*7110*/  F2FP.F16.F32.PACK_AB R6, RZ, R6 ;  /* 0x00000006ff06723e */ /* 0x000fca00000000ff */
[----:B------:R2:W-:Y:S02]  /*7120*/  @P1 STG.E.U16 desc[UR24][R4.64+0x2], R6 ;  /* 0x0000020604001986 */ /* 0x0005e4000c101518 */
[----:B--2---:R-:W-:-:S04]  /*7130*/  IMAD.WIDE.U32 R6, R14, R216, UR26 ;  /* 0x0000001a0e067e25 */ /* 0x004fc8000f8e00d8 */
[----:B------:R-:W-:Y:S01]  /*7140*/  IMAD.IADD R22, R22, 0x1, R7 ;  /* 0x0000000116167824 */ /* 0x000fe200078e0207 */
[----:B------:R-:W-:Y:S02]  /*7150*/  IADD3 R7, P0, R18, R6, RZ ;  /* 0x0000000612077210 */ /* 0x000fe40007f1e0ff */
[----:B------:R-:W-:-:S03]  /*7160*/  IADD3 R8, P1, R6, UR10, RZ ;  /* 0x0000000a06087c10 */ /* 0x000fc6000ff3e0ff */
[----:B------:R-:W-:Y:S01]  /*7170*/  IMAD.X R9, R22, 0x1, R17, P0 ;  /* 0x0000000116097824 */ /* 0x000fe200000e0611 */
[----:B------:R-:W-:-:S04]  /*7180*/  LEA R6, P0, R7, UR30, 0x1 ;  /* 0x0000001e07067c11 */ /* 0x000fc8000f8008ff */
[----:B------:R-:W-:-:S05]  /*7190*/  LEA.HI.X R7, R7, UR31, R9, 0x1, P0 ;  /* 0x0000001f07077c11 */ /* 0x000fca00080f0c09 */
[----:B------:R2:W4:Y:S01]  /*71a0*/  @P2 LDG.E.LTC128B.U16 R21, desc[UR24][R6.64] ;  /* 0x0000001806152981 */ /* 0x000522000c1e1520 */
[----:B------:R-:W-:Y:S01]  /*71b0*/  USHF.L.U32 UR23, UR6, 0x1, URZ ;  /* 0x0000000106177899 */ /* 0x000fe2000800063f */
[----:B------:R-:W-:Y:S01]  /*71c0*/  BSSY B0, `(.L_x_28) ;  /* 0x0000014000007945 */ /* 0x000fe20003800000 */
[----:B------:R-:W-:-:S04]  /*71d0*/  USHF.L.U64.HI UR6, UR6, 0x1, UR9 ;  /* 0x0000000106067899 */ /* 0x000fc80008010209 */
[----:B--2---:R-:W-:Y:S01]  /*71e0*/  IADD3 R6, P0, R4, UR23, RZ ;  /* 0x0000001704067c10 */ /* 0x004fe2000ff1e0ff */
[----:B----4-:R-:W-:-:S05]  /*71f0*/  HADD2.F32 R7, -RZ, R21.H0_H0 ;  /* 0x20000015ff077230 */ /* 0x010fca0000004100 */
[----:B------:R-:W-:-:S04]  /*7200*/  FMUL R7, R7, UR8 ;  /* 0x0000000807077c20 */ /* 0x000fc80008400000 */
[----:B---3--:R-:W-:-:S05]  /*7210*/  FFMA R7, R23, UR13, R7 ;  /* 0x0000000d17077c23 */ /* 0x008fca0008000007 */
[----:B------:R-:W-:-:S04]  /*7220*/  F2FP.F16.F32.PACK_AB R7, RZ, R7 ;  /* 0x00000007ff07723e */ /* 0x000fc800000000ff */
[----:B------:R-:W-:Y:S02]  /*7230*/  PRMT R9, R7, 0x7610, R9 ;  /* 0x0000761007097816 */ /* 0x000fe40000000009 */
[----:B------:R-:W-:-:S05]  /*7240*/  IADD3.X R7, R5, UR6, RZ, P0, !PT ;  /* 0x0000000605077c10 */ /* 0x000fca00087fe4ff */
[----:B------:R2:W-:Y:S02]  /*7250*/  @P2 STG.E.U16 desc[UR24][R6.64], R9 ;  /* 0x0000000906002986 */ /* 0x0005e4000c101518 */
[----:B--2---:R-:W-:-:S03]  /*7260*/  IADD3.X R9, R22, UR5, RZ, P1, !PT ;  /* 0x0000000516097c10 */ /* 0x004fc60008ffe4ff */
[----:B------:R-:W-:-:S04]  /*7270*/  IMAD.WIDE.U32 R8, R20, UR7, R8 ;  /* 0x0000000714087c25 */ /* 0x000fc8000f8e0008 */
[----:B------:R-:W-:Y:S01]  /*7280*/  VIADD R22, R9, UR12 ;  /* 0x0000000c09167c36 */ /* 0x000fe20008000000 */
[----:B------:R-:W-:-:S04]  /*7290*/  IADD3 R9, P0, P1, R8, UR17, R12 ;  /* 0x0000001108097c10 */ /* 0x000fc8000f91e00c */
[----:B------:R-:W-:Y:S02]  /*72a0*/  IADD3.X R22, R22, UR20, R13, P0, P1 ;  /* 0x0000001416167c10 */ /* 0x000fe400087e240d */
[----:B------:R-:W-:-:S04]  /*72b0*/  LEA R8, P0, R9, UR30, 0x1 ;  /* 0x0000001e09087c11 */ /* 0x000fc8000f8008ff */
[----:B------:R-:W-:Y:S02]  /*72c0*/  LEA.HI.X R9, R9, UR31, R22, 0x1, P0 ;  /* 0x0000001f09097c11 */ /* 0x000fe400080f0c16 */
[----:B------:R-:W-:-:S13]  /*72d0*/  ISETP.GT.AND P0, PT, R0, 0x8, P3 ;  /* 0x000000080000780c */ /* 0x000fda0001f04270 */
[----:B------:R-:W-:Y:S05]  /*72e0*/  @!P0 BRA `(.L_x_29) ;  /* 0x0000000000048947 */ /* 0x000fea0003800000 */
[----:B------:R2:W5:Y:S02]  /*72f0*/  LDG.E.LTC128B.U16 R21, desc[UR24][R8.64+0x2] ;  /* 0x0000021808157981 */ /* 0x000564000c1e1520 */
.L_x_29:
[----:B------:R-:W-:Y:S05]  /*7300*/  BSYNC B0 ;  /* 0x0000000000007941 */ /* 0x000fea0003800000 */
.L_x_28:
[----:B------:R-:W3:Y:S01]  /*7310*/  LDL.LU R23, [R1+0xc] ;  /* 0x00000c0001177983 */ /* 0x000ee20000300800 */
[----:B-----5:R-:W-:Y:S01]  /*7320*/  HADD2.F32 R22, -RZ, R21.H0_H0 ;  /* 0x20000015ff167230 */ /* 0x020fe20000004100 */
[----:B------:R-:W-:Y:S01]  /*7330*/  ISETP.GT.AND P1, PT, R3, 0x8, PT ;  /* 0x000000080300780c */ /* 0x000fe20003f24270 */
[----:B------:R-:W-:Y:S01]  /*7340*/  BSSY B0, `(.L_x_30) ;  /* 0x000000a000007945 */ /* 0x000fe20003800000 */
[----:B------:R-:W-:Y:S02]  /*7350*/  LOP3.LUT R2, R2, 0xfffffffb, RZ, 0xc0, !PT ;  /* 0xfffffffb02027812 */ /* 0x000fe400078ec0ff */
[----:B------:R-:W-:-:S09]  /*7360*/  FMUL R22, R22, UR8 ;  /* 0x0000000816167c20 */ /* 0x000fd20008400000 */
[----:B------:R-:W-:Y:S01]  /*7370*/  @P1 LOP3.LUT R2, R2, 0x4, RZ, 0xfc, !PT ;  /* 0x0000000402021812 */ /* 0x000fe200078efcff */
[----:B---3--:R-:W-:-:S05]  /*7380*/  FFMA R22, R23, UR13, R22 ;  /* 0x0000000d17167c23 */ /* 0x008fca0008000016 */
[----:B------:R-:W-:-:S05]  /*7390*/  F2FP.F16.F32.PACK_AB R22, RZ, R22 ;  /* 0x00000016ff16723e */ /* 0x000fca00000000ff */
[----:B------:R3:W-:Y:S01]  /*73a0*/  @P0 STG.E.U16 desc[UR24][R6.64+0x2], R22 ;  /* 0x0000021606000986 */ /* 0x0007e2000c101518 */
[----:B------:R-:W-:-:S13]  /*73b0*/  ISETP.GT.AND P0, PT, R0, RZ, P1 ;  /* 0x000000ff0000720c */ /* 0x000fda0000f04270 */
[----:B---3--:R-:W-:Y:S05]  /*73c0*/  @!P0 BRA `(.L_x_31) ;  /* 0x0000000000048947 */ /* 0x008fea0003800000 */
[----:B------:R3:W5:Y:S02]  /*73d0*/  LDG.E.LTC128B.U16 R21, desc[UR24][R10.64+0x10] ;  /* 0x000010180a157981 */ /* 0x000764000c1e1520 */
.L_x_31:
[----:B------:R-:W-:Y:S05]  /*73e0*/  BSYNC B0 ;  /* 0x0000000000007941 */ /* 0x000fea0003800000 */
.L_x_30:
[----:B------:R-:W4:Y:S01]  /*73f0*/  LDL.LU R23, [R1+0x10] ;  /* 0x0000100001177983 */ /* 0x000f220000300800 */
[----:B-----5:R-:W-:Y:S01]  /*7400*/  HADD2.F32 R22, -RZ, R21.H0_H0 ;  /* 0x20000015ff167230 */ /* 0x020fe20000004100 */
[----:B------:R-:W-:Y:S01]  /*7410*/  ISETP.GT.AND P2, PT, R3, 0x9, PT ;  /* 0x000000090300780c */ /* 0x000fe20003f44270 */
[----:B------:R-:W-:Y:S01]  /*7420*/  BSSY B0, `(.L_x_32) ;  /* 0x000000a000007945 */ /* 0x000fe20003800000 */
[----:B------:R-:W-:Y:S02]  /*7430*/  LOP3.LUT R2, R2, 0xfffffff7, RZ, 0xc0, !PT ;  /* 0xfffffff702027812 */ /* 0x000fe400078ec0ff */
[----:B------:R-:W-:-:S09]  /*7440*/  FMUL R22, R22, UR8 ;  /* 0x0000000816167c20 */ /* 0x000fd20008400000 */
[----:B------:R-:W-:Y:S01]  /*7450*/  @P2 LOP3.LUT R2, R2, 0x8, RZ, 0xfc, !PT ;  /* 0x0000000802022812 */ /* 0x000fe200078efcff */
[----:B----4-:R-:W-:-:S05]  /*7460*/  FFMA R22, R23, UR13, R22 ;  /* 0x0000000d17167c23 */ /* 0x010fca0008000016 */
[----:B------:R-:W-:-:S05]  /*7470*/  F2FP.F16.F32.PACK_AB R22, RZ, R22 ;  /* 0x00000016ff16723e */ /* 0x000fca00000000ff */
[----:B------:R4:W-:Y:S01]  /*7480*/  @P0 STG.E.U16 desc[UR24][R4.64+0x10], R22 ;  /* 0x0000101604000986 */ /* 0x0009e2000c101518 */
[----:B------:R-:W-:-:S13]  /*7490*/  ISETP.GT.AND P0, PT, R0, RZ, P2 ;  /* 0x000000ff0000720c */ /* 0x000fda0001704270 */
[----:B----4-:R-:W-:Y:S05]  /*74a0*/  @!P0 BRA `(.L_x_33) ;  /* 0x0000000000048947 */ /* 0x010fea0003800000 */
[----:B------:R4:W5:Y:S02]  /*74b0*/  LDG.E.LTC128B.U16 R21, desc[UR24][R10.64+0x12] ;  /* 0x000012180a157981 */ /* 0x000964000c1e1520 */
.L_x_33:
[----:B------:R-:W-:Y:S05]  /*74c0*/  BSYNC B0 ;  /* 0x0000000000007941 */ /* 0x000fea0003800000 */
.L_x_32:
[----:B------:R-:W2:Y:S01]  /*74d0*/  LDL.LU R23, [R1+0x14] ;  /* 0x0000140001177983 */ /* 0x000ea20000300800 */
[----:B-----5:R-:W-:Y:S01]  /*74e0*/  HADD2.F32 R22, -RZ, R21.H0_H0 ;  /* 0x20000015ff167230 */ /* 0x020fe20000004100 */
[----:B------:R-:W-:Y:S01]  /*74f0*/  ISETP.GT.AND P1, PT, R0, 0x8, P1 ;  /* 0x000000080000780c */ /* 0x000fe20000f24270 */
[----:B------:R-:W-:Y:S03]  /*7500*/  BSSY B0, `(.L_x_34) ;  /* 0x0000007000007945 */ /* 0x000fe60003800000 */
[----:B------:R-:W-:-:S04]  /*7510*/  FMUL R22, R22, UR8 ;  /* 0x0000000816167c20 */ /* 0x000fc80008400000 */
[----:B--2---:R-:W-:-:S05]  /*7520*/  FFMA R22, R23, UR13, R22 ;  /* 0x0000000d17167c23 */ /* 0x004fca0008000016 */
[----:B------:R-:W-:-:S05]  /*7530*/  F2FP.F16.F32.PACK_AB R22, RZ, R22 ;  /* 0x00000016ff16723e */ /* 0x000fca00000000ff */
[----:B------:R2:W-:Y:S01]  /*7540*/  @P0 STG.E.U16 desc[UR24][R4.64+0x12], R22 ;  /* 0x0000121604000986 */ /* 0x0005e2000c101518 */
[----:B------:R-:W-:Y:S05]  /*7550*/  @!P1 BRA `(.L_x_35) ;  /* 0x0000000000049947 */ /* 0x000fea0003800000 */
[----:B------:R0:W5:Y:S02]  /*7560*/  LDG.E.LTC128B.U16 R21, desc[UR24][R8.64+0x10] ;  /* 0x0000101808157981 */ /* 0x000164000c1e1520 */
.L_x_35:
[----:B------:R-:W-:Y:S05]  /*7570*/  BSYNC B0 ;  /* 0x0000000000007941 */ /* 0x000fea0003800000 */
.L_x_34:
[----:B------:R-:W3:Y:S01]  /*7580*/  LDL.LU R23, [R1+0x18] ;  /* 0x0000180001177983 */ /* 0x000ee20000300800 */
[----:B--2--5:R-:W-:Y:S01]  /*7590*/  HADD2.F32 R22, -RZ, R21.H0_H0 ;  /* 0x20000015ff167230 */ /* 0x024fe20000004100 */
[----:B------:R-:W-:Y:S01]  /*75a0*/  ISETP.GT.AND P0, PT, R0, 0x8, P2 ;  /* 0x000000080000780c */ /* 0x000fe20001704270 */
[----:B------:R-:W-:Y:S03]  /*75b0*/  BSSY B0, `(.L_x_36) ;  /* 0x0000007000007945 */ /* 0x000fe60003800000 */
[----:B------:R-:W-:-:S04]  /*75c0*/  FMUL R22, R22, UR8 ;  /* 0x0000000816167c20 */ /* 0x000fc80008400000 */
[----:B---3--:R-:W-:-:S05]  /*75d0*/  FFMA R22, R23, UR13, R22 ;  /* 0x0000000d17167c23 */ /* 0x008fca0008000016 */
[----:B------:R-:W-:-:S05]  /*75e0*/  F2FP.F16.F32.PACK_AB R22, RZ, R22 ;  /* 0x00000016ff16723e */ /* 0x000fca00000000ff */
[----:B------:R2:W-:Y:S01]  /*75f0*/  @P1 STG.E.U16 desc[UR24][R6.64+0x10], R22 ;  /* 0x0000101606001986 */ /* 0x0005e2000c101518 */
[----:B------:R-:W-:Y:S05]  /*7600*/  @!P0 BRA `(.L_x_37) ;  /* 0x0000000000048947 */ /* 0x000fea0003800000 */
[----:B------:R3:W5:Y:S02]  /*7610*/  LDG.E.LTC128B.U16 R21, desc[UR24][R8.64+0x12] ;  /* 0x0000121808157981 */ /* 0x000764000c1e1520 */
.L_x_37:
[----:B------:R-:W-:Y:S05]  /*7620*/  BSYNC B0 ;  /* 0x0000000000007941 */ /* 0x000fea0003800000 */
.L_x_36:
[----:B------:R-:W4:Y:S01]  /*7630*/  LDL.LU R23, [R1+0x1c] ;  /* 0x00001c0001177983 */ /* 0x000f220000300800 */
[----:B--2--5:R-:W-:Y:S01]  /*7640*/  HADD2.F32 R22, -RZ, R21.H0_H0 ;  /* 0x20000015ff167230 */ /* 0x024fe20000004100 */
[----:B------:R-:W-:Y:S01]  /*7650*/  ISETP.GT.AND P3, PT, R3, 0x10, PT ;  /* 0x000000100300780c */ /* 0x000fe20003f64270 */
[----:B------:R-:W-:Y:S01]  /*7660*/  BSSY B0, `(.L_x_38) ;  /* 0x000000a000007945 */ /* 0x000fe20003800000 */
[----:B------:R-:W-:Y:S02]  /*7670*/  LOP3.LUT R2, R2, 0xffffffef, RZ, 0xc0, !PT ;  /* 0xffffffef02027812 */ /* 0x000fe400078ec0ff */
[----:B------:R-:W-:Y:S01]  /*7680*/  FMUL R22, R22, UR8 ;  /* 0x0000000816167c20 */ /* 0x000fe20008400000 */
[----:B------:R-:W-:-:S08]  /*7690*/  ISETP.GT.AND P1, PT, R0, RZ, P3 ;  /* 0x000000ff0000720c */ /* 0x000fd00001f24270 */
[----:B------:R-:W-:Y:S01]  /*76a0*/  @P3 LOP3.LUT R2, R2, 0x10, RZ, 0xfc, !PT ;  /* 0x0000001002023812 */ /* 0x000fe200078efcff */
[----:B----4-:R-:W-:-:S05]  /*76b0*/  FFMA R22, R23, UR13, R22 ;  /* 0x0000000d17167c23 */ /* 0x010fca0008000016 */
[----:B------:R-:W-:-:S05]  /*76c0*/  F2FP.F16.F32.PACK_AB R22, RZ, R22 ;  /* 0x00000016ff16723e */ /* 0x000fca00000000ff */
[----:B------:R2:W-:Y:S01]  /*76d0*/  @P0 STG.E.U16 desc[UR24][R6.64+0x12], R22 ;  /* 0x0000121606000986 */ /* 0x0005e2000c101518 */
[----:B------:R-:W-:Y:S05]  /*76e0*/  @!P1 BRA `(.L_x_39) ;  /* 0x0000000000049947 */ /* 0x000fea0003800000 */
[----:B------:R4:W5:Y:S02]  /*76f0*/  LDG.E.LTC128B.U16 R21, desc[UR24][R10.64+0x20] ;  /* 0x000020180a157981 */ /* 0x000964000c1e1520 */
.L_x_39:
[----:B------:R-:W-:Y:S05]  /*7700*/  BSYNC B0 ;  /* 0x0000000000007941 */ /* 0x000fea0003800000 */
.L_x_38:
[----:B------:R-:W3:Y:S01]  /*7710*/  LDL.LU R23, [R1+0x20] ;  /* 0x0000200001177983 */ /* 0x000ee20000300800 */
[----:B--2--5:R-:W-:Y:S01]  /*7720*/  HADD2.F32 R22, -RZ, R21.H0_H0 ;  /* 0x20000015ff167230 */ /* 0x024fe20000004100 */
[----:B------:R-:W-:Y:S01]  /*7730*/  IADD3 R219, P0, R14, 0x40, RZ ;  /* 0x000000400edb7810 */ /* 0x000fe20007f1e0ff */
[----:B------:R-:W-:Y:S01]  /*7740*/  BSSY B0, `(.L_x_40) ;  /* 0x0000014000007945 */ /* 0x000fe20003800000 */
[----:B------:R-:W-:Y:S02]  /*7750*/  ISETP.GT.AND P2, PT, R3, 0x11, PT ;  /* 0x000000110300780c */ /* 0x000fe40003f44270 */
[----:B------:R-:W-:Y:S01]  /*7760*/  FMUL R22, R22, UR8 ;  /* 0x0000000816167c20 */ /* 0x000fe20008400000 */
[----:B------:R-:W-:-:S10]  /*7770*/  LOP3.LUT R2, R2, 0xffbfffff, RZ, 0xc0, !PT ;  /* 0xffbfffff02027812 */ /* 0x000fd400078ec0ff */
[----:B------:R-:W-:Y:S01]  /*7780*/  @P2 LOP3.LUT R2, R2, 0x400000, RZ, 0xfc, !PT ;  /* 0x0040000002022812 */ /* 0x000fe200078efcff */
[----:B---3--:R-:W-:-:S05]  /*7790*/  FFMA R22, R23, UR13, R22 ;  /* 0x0000000d17167c23 */ /* 0x008fca0008000016 */
[----:B------:R-:W-:-:S05]  /*77a0*/  F2FP.F16.F32.PACK_AB R22, RZ, R22 ;  /* 0x00000016ff16723e */ /* 0x000fca00000000ff */
[----:B------:R2:W-:Y:S02]  /*77b0*/  @P1 STG.E.U16 desc[UR24][R4.64+0x20], R22 ;  /* 0x0000201604001986 */ /* 0x0005e4000c101518 */
[----:B--2---:R-:W-:-:S04]  /*77c0*/  IMAD.X R22, RZ, RZ, R15, P0 ;  /* 0x000000ffff167224 */ /* 0x004fc800000e060f */
[----:B------:R-:W-:-:S04]  /*77d0*/  IMAD R22, R22, UR28, RZ ;  /* 0x0000001c16167c24 */ /* 0x000fc8000f8e02ff */
[C---:B------:R-:W-:Y:S02]  /*77e0*/  IMAD R227, R219.reuse, UR29, R22 ;  /* 0x0000001ddbe37c24 */ /* 0x040fe4000f8e0216 */
[----:B------:R-:W-:-:S04]  /*77f0*/  IMAD.WIDE.U32 R22, R219, R216, UR4 ;  /* 0x00000004db167e25 */ /* 0x000fc8000f8e00d8 */
[----:B------:R-:W-:Y:S02]  /*7800*/  IMAD.IADD R23, R227, 0x1, R23 ;  /* 0x00000001e3177824 */ /* 0x000fe400078e0217 */
[----:B------:R-:W-:-:S04]  /*7810*/  IMAD.WIDE.U32 R22, R20, UR7, R22 ;  /* 0x0000000714167c25 */ /* 0x000fc8000f8e0016 */
[----:B------:R-:W-:Y:S01]  /*7820*/  VIADD R23, R23, UR12 ;  /* 0x0000000c17177c36 */ /* 0x000fe20008000000 */
[----:B------:R-:W-:-:S04]  /*7830*/  IADD3 R241, P0, P1, R22, UR17, R12 ;  /* 0x0000001116f17c10 */ /* 0x000fc8000f91e00c */
[----:B------:R-:W-:Y:S02]  /*7840*/  IADD3.X R247, R23, UR20, R13, P0, P1 ;  /* 0x0000001417f77c10 */ /* 0x000fe400087e240d */
[----:B------:R-:W-:-:S13]  /*7850*/  ISETP.GT.AND P0, PT, R0, RZ, P2 ;  /* 0x000000ff0000720c */ /* 0x000fda0001704270 */
[----:B------:R-:W-:Y:S05]  /*7860*/  @!P0 BRA `(.L_x_41) ;  /* 0x0000000000048947 */ /* 0x000fea0003800000 */
[----:B------:R2:W5:Y:S02]  /*7870*/  LDG.E.LTC128B.U16 R21, desc[UR24][R10.64+0x22] ;  /* 0x000022180a157981 */ /* 0x000564000c1e1520 */
.L_x_41:
[----:B------:R-:W-:Y:S05]  /*7880*/  BSYNC B0 ;  /* 0x0000000000007941 */ /* 0x000fea0003800000 */
.L_x_40:
[----:B------:R-:W3:Y:S01]  /*7890*/  LDL.LU R23, [R1+0x24] ;  /* 0x0000240001177983 */ /* 0x000ee20000300800 */
[----:B-----5:R-:W-:Y:S01]  /*78a0*/  HADD2.F32 R22, -RZ, R21.H0_H0 ;  /* 0x20000015ff167230 */ /* 0x020fe20000004100 */
[----:B------:R-:W-:Y:S04]  /*78b0*/  BSSY B0, `(.L_x_42) ;  /* 0x0000008000007945 */ /* 0x000fe80003800000 */
[----:B------:R-:W-:-:S04]  /*78c0*/  FMUL R22, R22, UR8 ;  /* 0x0000000816167c20 */ /* 0x000fc80008400000 */
[----:B---3--:R-:W-:-:S05]  /*78d0*/  FFMA R22, R23, UR13, R22 ;  /* 0x0000000d17167c23 */ /* 0x008fca0008000016 */
[----:B------:R-:W-:-:S05]  /*78e0*/  F2FP.F16.F32.PACK_AB R22, RZ, R22 ;  /* 0x00000016ff16723e */ /* 0x000fca00000000ff */
[----:B------:R3:W-:Y:S01]  /*78f0*/  @P0 STG.E.U16 desc[UR24][R4.64+0x22], R22 ;  /* 0x0000221604000986 */ /* 0x0007e2000c101518 */
[----:B------:R-:W-:-:S13]  /*7900*/  ISETP.GT.AND P0, PT, R0, 0x8, P3 ;  /* 0x000000080000780c */ /* 0x000fda0001f04270 */
[----:B---3--:R-:W-:Y:S05]  /*7910*/  @!P0 BRA `(.L_x_43) ;  /* 0x0000000000048947 */ /* 0x008fea0003800000 */
[----:B------:R3:W5:Y:S02]  /*7920*/  LDG.E.LTC128B.U16 R21, desc[UR24][R8.64+0x20] ;  /* 0x0000201808157981 */ /* 0x000764000c1e1520 */
.L_x_43:
[----:B------:R-:W-:Y:S05]  /*7930*/  BSYNC B0 ;  /* 0x0000000000007941 */ /* 0x000fea0003800000 */
.L_x_42:
[----:B------:R-:W2:Y:S01]  /*7940*/  LDL.LU R23, [R1+0x28] ;  /* 0x0000280001177983 */ /* 0x000ea20000300800 */
[----:B-----5:R-:W-:Y:S01]  /*7950*/  HADD2.F32 R22, -RZ, R21.H0_H0 ;  /* 0x20000015ff167230 */ /* 0x020fe20000004100 */
[----:B------:R-:W-:Y:S04]  /*7960*/  BSSY B0, `(.L_x_44) ;  /* 0x0000008000007945 */ /* 0x000fe80003800000 */
[----:B------:R-:W-:-:S04]  /*7970*/  FMUL R22, R22, UR8 ;  /* 0x0000000816167c20 */ /* 0x000fc80008400000 */
[----:B--2---:R-:W-:-:S05]  /*7980*/  FFMA R22, R23, UR13, R22 ;  /* 0x0000000d17167c23 */ /* 0x004fca0008000016 */
[----:B------:R-:W-:-:S05]  /*7990*/  F2FP.F16.F32.PACK_AB R22, RZ, R22 ;  /* 0x00000016ff16723e */ /* 0x000fca00000000ff */
[----:B------:R2:W-:Y:S01]  /*79a0*/  @P0 STG.E.U16 desc[UR24][R6.64+0x20], R22 ;  /* 0x0000201606000986 */ /* 0x0005e2000c101518 */
[----:B------:R-:W-:-:S13]  /*79b0*/  ISETP.GT.AND P0, PT, R0, 0x8, P2 ;  /* 0x000000080000780c */ /* 0x000fda0001704270 */
[----:B--2---:R-:W-:Y:S05]  /*79c0*/  @!P0 BRA `(.L_x_45) ;  /* 0x0000000000048947 */ /* 0x004fea0003800000 */
[----:B------:R2:W5:Y:S02]  /*79d0*/  LDG.E.LTC128B.U16 R21, desc[UR24][R8.64+0x22] ;  /* 0x0000221808157981 */ /* 0x000564000c1e1520 */
.L_x_45:
[----:B------:R-:W-:Y:S05]  /*79e0*/  BSYNC B0 ;  /* 0x0000000000007941 */ /* 0x000fea0003800000 */
.L_x_44:
        /* <DEDUP_REMOVED lines=13> */
.L_x_47:
[----:B------:R-:W-:Y:S05]  /*7ac0*/  BSYNC B0 ;  /* 0x0000000000007941 */ /* 0x000fea0003800000 */
.L_x_46:
[----:B------:R-:W2:Y:S01]  /*7ad0*/  LDL.LU R23, [R1+0x30] ;  /* 0x0000300001177983 */ /* 0x000ea20000300800 */
[----:B-----5:R-:W-:Y:S01]  /*7ae0*/  HADD2.F32 R22, -RZ, R21.H0_H0 ;  /* 0x20000015ff167230 */ /* 0x020fe20000004100 */
[----:B------:R-:W-:Y:S01]  /*7af0*/  ISETP.GT.AND P2, PT, R3, 0x19, PT ;  /* 0x000000190300780c */ /* 0x000fe20003f44270 */
[----:B------:R-:W-:Y:S01]  /*7b00*/  BSSY B0, `(.L_x_48) ;  /* 0x0000014000007945 */ /* 0x000fe20003800000 */
[----:B------:R-:W-:Y:S02]  /*7b10*/  LOP3.LUT R2, R2, 0xfdffffff, RZ, 0xc0, !PT ;  /* 0xfdffffff02027812 */ /* 0x000fe400078ec0ff */
[----:B------:R-:W-:-:S09]  /*7b20*/  FMUL R22, R22, UR8 ;  /* 0x0000000816167c20 */ /* 0x000fd20008400000 */
[----:B------:R-:W-:Y:S01]  /*7b30*/  @P2 LOP3.LUT R2, R2, 0x2000000, RZ, 0xfc, !PT ;  /* 0x0200000002022812 */ /* 0x000fe200078efcff */
[----:B--2---:R-:W-:-:S05]  /*7b40*/  FFMA R22, R23, UR13, R22 ;  /* 0x0000000d17167c23 */ /* 0x004fca0008000016 */
[----:B------:R-:W-:-:S05]  /*7b50*/  F2FP.F16.F32.PACK_AB R22, RZ, R22 ;  /* 0x00000016ff16723e */ /* 0x000fca00000000ff */
[----:B------:R2:W-:Y:S01]  /*7b60*/  @P0 STG.E.U16 desc[UR24][R4.64+0x30], R22 ;  /* 0x0000301604000986 */ /* 0x0005e2000c101518 */
[----:B------:R-:W-:-:S05]  /*7b70*/  IADD3 R221, P0, R14, 0x80, RZ ;  /* 0x000000800edd7810 */ /* 0x000fca0007f1e0ff */
        /* <DEDUP_REMOVED lines=12> */
.L_x_49:
[----:B------:R-:W-:Y:S05]  /*7c40*/  BSYNC B0 ;  /* 0x0000000000007941 */ /* 0x000fea0003800000 */
.L_x_48:
        /* <DEDUP_REMOVED lines=10> */
.L_x_51:
[----:B------:R-:W-:Y:S05]  /*7cf0*/  BSYNC B0 ;  /* 0x0000000000007941 */ /* 0x000fea0003800000 */
.L_x_50:
[----:B------:R-:W2:Y:S01]  /*7d00*/  LDL.LU R23, [R1+0x38] ;  /* 0x0000380001177983 */ /* 0x000ea20000300800 */
[----:B-----5:R-:W-:Y:S01]  /*7d10*/  HADD2.F32 R22, -RZ, R21.H0_H0 ;  /* 0x20000015ff167230 */ /* 0x020fe20000004100 */
[----:B------:R-:W-:Y:S04]  /*7d20*/  BSSY B0, `(.L_x_52) ;  /* 0x0000013000007945 */ /* 0x000fe80003800000 */
[----:B------:R-:W-:-:S04]  /*7d30*/  FMUL R22, R22, UR8 ;  /* 0x0000000816167c20 */ /* 0x000fc80008400000 */
[----:B--2---:R-:W-:-:S05]  /*7d40*/  FFMA R22, R23, UR13, R22 ;  /* 0x0000000d17167c23 */ /* 0x004fca0008000016 */
[----:B------:R-:W-:-:S05]  /*7d50*/  F2FP.F16.F32.PACK_AB R22, RZ, R22 ;  /* 0x00000016ff16723e */ /* 0x000fca00000000ff */
[----:B------:R2:W-:Y:S01]  /*7d60*/  @P0 STG.E.U16 desc[UR24][R6.64+0x30], R22 ;  /* 0x0000301606000986 */ /* 0x0005e2000c101518 */
[----:B------:R-:W-:-:S05]  /*7d70*/  IADD3 R220, P0, R14, 0xc0, RZ ;  /* 0x000000c00edc7810 */ /* 0x000fca0007f1e0ff */
[----:B------:R-:W-:-:S04]  /*7d80*/  IMAD.X R14, RZ, RZ, R15, P0 ;  /* 0x000000ffff0e7224 */ /* 0x000fc800000e060f */
[----:B------:R-:W-:-:S04]  /*7d90*/  IMAD R14, R14, UR28, RZ ;  /* 0x0000001c0e0e7c24 */ /* 0x000fc8000f8e02ff */
[C---:B------:R-:W-:Y:S02]  /*7da0*/  IMAD R222, R220.reuse, UR29, R14 ;  /* 0x0000001ddcde7c24 */ /* 0x040fe4000f8e020e */
[----:B------:R-:W-:-:S04]  /*7db0*/  IMAD.WIDE.U32 R14, R220, R216, UR4 ;  /* 0x00000004dc0e7e25 */ /* 0x000fc8000f8e00d8 */
[----:B------:R-:W-:Y:S02]  /*7dc0*/  IMAD.IADD R15, R222, 0x1, R15 ;  /* 0x00000001de0f7824 */ /* 0x000fe400078e020f */
[----:B------:R-:W-:-:S04]  /*7dd0*/  IMAD.WIDE.U32 R14, R20, UR7, R14 ;  /* 0x00000007140e7c25 */ /* 0x000fc8000f8e000e */
[----:B------:R-:W-:Y:S01]  /*7de0*/  VIADD R15, R15, UR12 ;  /* 0x0000000c0f0f7c36 */ /* 0x000fe20008000000 */
[----:B------:R-:W-:Y:S02]  /*7df0*/  IADD3 R239, P0, P1, R14, UR17, R12 ;  /* 0x000000110eef7c10 */ /* 0x000fe4000f91e00c */
[----:B------:R-:W-:Y:S02]  /*7e00*/  PRMT R14, R21, 0x7610, R14 ;  /* 0x00007610150e7816 */ /* 0x000fe4000000000e */
[----:B------:R-:W-:Y:S02]  /*7e10*/  IADD3.X R245, R15, UR20, R13, P0, P1 ;  /* 0x000000140ff57c10 */ /* 0x000fe400087e240d */
[----:B------:R-:W-:-:S13]  /*7e20*/  ISETP.GT.AND P0, PT, R0, 0x8, P2 ;  /* 0x000000080000780c */ /* 0x000fda0001704270 */
[----:B--2---:R-:W-:Y:S05]  /*7e30*/  @!P0 BRA `(.L_x_53) ;  /* 0x0000000000048947 */ /* 0x004fea0003800000 */
[----:B------:R2:W5:Y:S02]  /*7e40*/  LDG.E.LTC128B.U16 R14, desc[UR24][R8.64+0x32] ;  /* 0x00003218080e7981 */ /* 0x000564000c1e1520 */
.L_x_53:
[----:B------:R-:W-:Y:S05]  /*7e50*/  BSYNC B0 ;  /* 0x0000000000007941 */ /* 0x000fea0003800000 */
.L_x_52:
        /* <DEDUP_REMOVED lines=13> */
.L_x_55:
[----:B------:R-:W-:Y:S05]  /*7f30*/  BSYNC B0 ;  /* 0x0000000000007941 */ /* 0x000fea0003800000 */
.L_x_54:
        /* <DEDUP_REMOVED lines=10> */
[----:B------:R-:W-:-:S13]  /*7fe0*/  ISETP.GT.AND P0, PT, R0, RZ, P1 ;  /* 0x000000ff0000720c */ /* 0x000fda0000f04270 */
[----:B--2---:R-:W-:Y:S05]  /*7ff0*/  @!P0 BRA `(.L_x_57) ;  /* 0x0000000000048947 */ /* 0x004fea0003800000 */
[----:B------:R2:W5:Y:S02]  /*8000*/  LDG.E.LTC128B.U16 R14, desc[UR24][R10.64+0x42] ;  /* 0x000042180a0e7981 */ /* 0x000564000c1e1520 */
.L_x_57:
[----:B------:R-:W-:Y:S05]  /*8010*/  BSYNC B0 ;  /* 0x0000000000007941 */ /* 0x000fea0003800000 */
.L_x_56:
        /* <DEDUP_REMOVED lines=10> */
.L_x_59:
[----:B------:R-:W-:Y:S05]  /*80c0*/  BSYNC B0 ;  /* 0x0000000000007941 */ /* 0x000fea0003800000 */
.L_x_58:
[----:B------:R-:W2:Y:S01]  /*80d0*/  LDL.LU R22, [R1+0x48] ;  /* 0x0000480001167983 */ /* 0x000ea20000300800 */
[----:B-----5:R-:W-:Y:S01]  /*80e0*/  HADD2.F32 R15, -RZ, R14.H0_H0 ;  /* 0x2000000eff0f7230 */ /* 0x020fe20000004100 */
[----:B------:R-:W-:Y:S01]  /*80f0*/  BSSY B0, `(.L_x_60) ;  /* 0x0000009000007945 */ /* 0x000fe20003800000 */
[----:B------:R-:W-:-:S03]  /*8100*/  PRMT R21, R14, 0x7610, R21 ;  /* 0x000076100e157816 */ /* 0x000fc60000000015 */
[----:B------:R-:W-:-:S04]  /*8110*/  FMUL R15, R15, UR8 ;  /* 0x000000080f0f7c20 */ /* 0x000fc80008400000 */
[----:B--2---:R-:W-:-:S05]  /*8120*/  FFMA R15, R22, UR13, R15 ;  /* 0x0000000d160f7c23 */ /* 0x004fca000800000f */
[----:B------:R-:W-:-:S05]  /*8130*/  F2FP.F16.F32.PACK_AB R15, RZ, R15 ;  /* 0x0000000fff0f723e */ /* 0x000fca00000000ff */
[----:B------:R2:W-:Y:S01]  /*8140*/  @P0 STG.E.U16 desc[UR24][R6.64+0x40], R15 ;  /* 0x0000400f06000986 */ /* 0x0005e2000c101518 */
[----:B------:R-:W-:-:S13]  /*8150*/  ISETP.GT.AND P0, PT, R0, 0x8, P1 ;  /* 0x000000080000780c */ /* 0x000fda0000f04270 */
[----:B--2---:R-:W-:Y:S05]  /*8160*/  @!P0 BRA `(.L_x_61) ;  /* 0x0000000000048947 */ /* 0x004fea0003800000 */
[----:B------:R2:W5:Y:S02]  /*8170*/  LDG.E.LTC128B.U16 R21, desc[UR24][R8.64+0x42] ;  /* 0x0000421808157981 */ /* 0x000564000c1e1520 */
.L_x_61:
[----:B------:R-:W-:Y:S05]  /*8180*/  BSYNC B0 ;  /* 0x0000000000007941 */ /* 0x000fea0003800000 */
.L_x_60:
[----:B------:R-:W3:Y:S01]  /*8190*/  LDL.LU R15, [R1+0x4c] ;  /* 0x00004c00010f7983 */ /* 0x000ee20000300800 */
[----:B-----5:R-:W-:Y:S01]  /*81a0*/  HADD2.F32 R14, -RZ, R21.H0_H0 ;  /* 0x20000015ff0e7230 */ /* 0x020fe20000004100 */
[----:B------:R-:W-:Y:S01]  /*81b0*/  ISETP.GT.AND P2, PT, R3, 0x28, PT ;  /* 0x000000280300780c */ /* 0x000fe20003f44270 */
[----:B------:R-:W-:Y:S01]  /*81c0*/  IMAD.WIDE.U32 R224, R219, R216, UR26 ;  /* 0x0000001adbe07e25 */ /* 0x000fe2000f8e00d8 */
[----:B------:R-:W-:Y:S01]  /*81d0*/  LOP3.LUT R2, R2, 0xffdfffff, RZ, 0xc0, !PT ;  /* 0xffdfffff02027812 */ /* 0x000fe200078ec0ff */
[----:B------:R-:W-:Y:S02]  /*81e0*/  BSSY B0, `(.L_x_62) ;  /* 0x0000011000007945 */ /* 0x000fe40003800000 */
[----:B------:R-:W-:Y:S01]  /*81f0*/  FMUL R14, R14, UR8 ;  /* 0x000000080e0e7c20 */ /* 0x000fe20008400000 */
[----:B------:R-:W-:-:S07]  /*8200*/  IMAD.IADD R237, R227, 0x1, R225 ;  /* 0x00000001e3ed7824 */ /* 0x000fce00078e02e1 */
[----:B------:R-:W-:Y:S01]  /*8210*/  @P2 LOP3.LUT R2, R2, 0x200000, RZ, 0xfc, !PT ;  /* 0x0020000002022812 */ /* 0x000fe200078efcff */
[----:B---3--:R-:W-:-:S05]  /*8220*/  FFMA R14, R15, UR13, R14 ;  /* 0x0000000d0f0e7c23 */ /* 0x008fca000800000e */
[----:B------:R-:W-:-:S05]  /*8230*/  F2FP.F16.F32.PACK_AB R14, RZ, R14 ;  /* 0x0000000eff0e723e */ /* 0x000fca00000000ff */
[----:B------:R3:W-:Y:S02]  /*8240*/  @P0 STG.E.U16 desc[UR24][R6.64+0x42], R14 ;  /* 0x0000420e06000986 */ /* 0x0007e4000c101518 */
[----:B---3--:R-:W-:-:S04]  /*8250*/  IADD3 R14, P0, R224, UR10, RZ ;  /* 0x0000000ae00e7c10 */ /* 0x008fc8000ff1e0ff */
[----:B------:R-:W-:-:S03]  /*8260*/  IADD3.X R15, R237, UR5, RZ, P0, !PT ;  /* 0x00000005ed0f7c10 */ /* 0x000fc600087fe4ff */
[----:B------:R-:W-:-:S04]  /*8270*/  IMAD.WIDE.U32 R14, R20, UR7, R14 ;  /* 0x00000007140e7c25 */ /* 0x000fc8000f8e000e */
[----:B------:R-:W-:Y:S01]  /*8280*/  VIADD R15, R15, UR12 ;  /* 0x0000000c0f0f7c36 */ /* 0x000fe20008000000 */
[----:B------:R-:W-:Y:S02]  /*8290*/  IADD3 R238, P0, P1, R14, UR17, R12 ;  /* 0x000000110eee7c10 */ /* 0x000fe4000f91e00c */
[----:B------:R-:W-:Y:S02]  /*82a0*/  PRMT R14, R21, 0x7610, R14 ;  /* 0x00007610150e7816 */ /* 0x000fe4000000000e */
[----:B------:R-:W-:Y:S02]  /*82b0*/  IADD3.X R244, R15, UR20, R13, P0, P1 ;  /* 0x000000140ff47c10 */ /* 0x000fe400087e240d */
[----:B------:R-:W-:-:S13]  /*82c0*/  ISETP.GT.AND P0, PT, R0, RZ, P2 ;  /* 0x000000ff0000720c */ /* 0x000fda0001704270 */
[----:B------:R-:W-:Y:S05]  /*82d0*/  @!P0 BRA `(.L_x_63) ;  /* 0x0000000000048947 */ /* 0x000fea0003800000 */
[----:B------:R3:W5:Y:S02]  /*82e0*/  LDG.E.LTC128B.U16 R14, desc[UR24][R10.64+0x50] ;  /* 0x000050180a0e7981 */ /* 0x000764000c1e1520 */
.L_x_63:
[----:B------:R-:W-:Y:S05]  /*82f0*/  BSYNC B0 ;  /* 0x0000000000007941 */ /* 0x000fea0003800000 */
.L_x_62:
        /* <DEDUP_REMOVED lines=13> */
.L_x_65:
[----:B------:R-:W-:Y:S05]  /*83d0*/  BSYNC B0 ;  /* 0x0000000000007941 */ /* 0x000fea0003800000 */
.L_x_64:
        /* <DEDUP_REMOVED lines=10> */
.L_x_67:
[----:B------:R-:W-:Y:S05]  /*8480*/  BSYNC B0 ;  /* 0x0000000000007941 */ /* 0x000fea0003800000 */
.L_x_66:
        /* <DEDUP_REMOVED lines=10> */
.L_x_69:
[----:B------:R-:W-:Y:S05]  /*8530*/  BSYNC B0 ;  /* 0x0000000000007941 */ /* 0x000fea0003800000 */
.L_x_68:
[----:B------:R-:W3:Y:S01]  /*8540*/  LDL.LU R22, [R1+0x5c] ;  /* 0x00005c0001167983 */ /* 0x000ee20000300800 */
[----:B-----5:R-:W-:Y:S01]  /*8550*/  HADD2.F32 R15, -RZ, R14.H0_H0 ;  /* 0x2000000eff0f7230 */ /* 0x020fe20000004100 */
[----:B------:R-:W-:Y:S01]  /*8560*/  ISETP.GT.AND P3, PT, R3, 0x30, PT ;  /* 0x000000300300780c */ /* 0x000fe20003f64270 */
[----:B------:R-:W-:Y:S01]  /*8570*/  BSSY B0, `(.L_x_70) ;  /* 0x000000b000007945 */ /* 0x000fe20003800000 */
[----:B------:R-:W-:Y:S02]  /*8580*/  LOP3.LUT R2, R2, 0xfff7ffff, RZ, 0xc0, !PT ;  /* 0xfff7ffff02027812 */ /* 0x000fe400078ec0ff */
[----:B------:R-:W-:Y:S01]  /*8590*/  FMUL R15, R15, UR8 ;  /* 0x000000080f0f7c20 */ /* 0x000fe20008400000 */
[----:B------:R-:W-:-:S08]  /*85a0*/  PRMT R21, R14, 0x7610, R21 ;  /* 0x000076100e157816 */ /* 0x000fd00000000015 */
[----:B------:R-:W-:Y:S01]  /*85b0*/  @P3 LOP3.LUT R2, R2, 0x80000, RZ, 0xfc, !PT ;  /* 0x0008000002023812 */ /* 0x000fe200078efcff */
[----:B---3--:R-:W-:-:S05]  /*85c0*/  FFMA R15, R22, UR13, R15 ;  /* 0x0000000d160f7c23 */ /* 0x008fca000800000f */
[----:B------:R-:W-:-:S05]  /*85d0*/  F2FP.F16.F32.PACK_AB R15, RZ, R15 ;  /* 0x0000000fff0f723e */ /* 0x000fca00000000ff */
[----:B------:R3:W-:Y:S01]  /*85e0*/  @P0 STG.E.U16 desc[UR24][R6.64+0x52], R15 ;  /* 0x0000520f06000986 */ /* 0x0007e2000c101518 */
[----:B------:R-:W-:-:S13]  /*85f0*/  ISETP.GT.AND P0, PT, R0, RZ, P3 ;  /* 0x000000ff0000720c */ /* 0x000fda0001f04270 */
[----:B---3--:R-:W-:Y:S05]  /*8600*/  @!P0 BRA `(.L_x_71) ;  /* 0x0000000000048947 */ /* 0x008fea0003800000 */
[----:B------:R3:W5:Y:S02]  /*8610*/  LDG.E.LTC128B.U16 R21, desc[UR24][R10.64+0x60] ;  /* 0x000060180a157981 */ /* 0x000764000c1e1520 */
.L_x_71:
[----:B------:R-:W-:Y:S05]  /*8620*/  BSYNC B0 ;  /* 0x0000000000007941 */ /* 0x000fea0003800000 */
.L_x_70:
[----:B------:R-:W2:Y:S01]  /*8630*/  LDL.LU R15, [R1+0x60] ;  /* 0x00006000010f7983 */ /* 0x000ea20000300800 */
[----:B-----5:R-:W-:Y:S01]  /*8640*/  HADD2.F32 R14, -RZ, R21.H0_H0 ;  /* 0x20000015ff0e7230 */ /* 0x020fe20000004100 */
[----:B------:R-:W-:Y:S01]  /*8650*/  ISETP.GT.AND P2, PT, R3, 0x31, PT ;  /* 0x000000310300780c */ /* 0x000fe20003f44270 */
[----:B------:R-:W-:Y:S01]  /*8660*/  IMAD.WIDE.U32 R22, R221, R216, UR26 ;  /* 0x0000001add167e25 */ /* 0x000fe2000f8e00d8 */
[----:B------:R-:W-:Y:S01]  /*8670*/  LOP3.LUT R2, R2, 0xfffbffff, RZ, 0xc0, !PT ;  /* 0xfffbffff02027812 */ /* 0x000fe200078ec0ff */
[----:B------:R-:W-:Y:S02]  /*8680*/  BSSY B0, `(.L_x_72) ;  /* 0x0000011000007945 */ /* 0x000fe40003800000 */
[----:B------:R-:W-:Y:S01]  /*8690*/  FMUL R14, R14, UR8 ;  /* 0x000000080e0e7c20 */ /* 0x000fe20008400000 */
[----:B------:R-:W-:Y:S01]  /*86a0*/  IMAD.IADD R235, R223, 0x1, R23 ;  /* 0x00000001dfeb7824 */ /* 0x000fe200078e0217 */
[----:B------:R-:W-:-:S06]  /*86b0*/  PRMT R218, R21, 0x7610, R218 ;  /* 0x0000761015da7816 */ /* 0x000fcc00000000da */
[----:B------:R-:W-:Y:S01]  /*86c0*/  @P2 LOP3.LUT R2, R2, 0x40000, RZ, 0xfc, !PT ;  /* 0x0004000002022812 */ /* 0x000fe200078efcff */
[----:B--2---:R-:W-:-:S05]  /*86d0*/  FFMA R14, R15, UR13, R14 ;  /* 0x0000000d0f0e7c23 */ /* 0x004fca000800000e */
[----:B------:R-:W-:-:S05]  /*86e0*/  F2FP.F16.F32.PACK_AB R14, RZ, R14 ;  /* 0x0000000eff0e723e */ /* 0x000fca00000000ff */
[----:B------:R2:W-:Y:S02]  /*86f0*/  @P0 STG.E.U16 desc[UR24][R4.64+0x60], R14 ;  /* 0x0000600e04000986 */ /* 0x0005e4000c101518 */
[----:B--2---:R-:W-:-:S04]  /*8700*/  IADD3 R14, P0, R22, UR10, RZ ;  /* 0x0000000a160e7c10 */ /* 0x004fc8000ff1e0ff */
[----:B------:R-:W-:-:S03]  /*8710*/  IADD3.X R15, R235, UR5, RZ, P0, !PT ;  /* 0x00000005eb0f7c10 */ /* 0x000fc600087fe4ff */
[----:B------:R-:W-:-:S04]  /*8720*/  IMAD.WIDE.U32 R14, R20, UR7, R14 ;  /* 0x00000007140e7c25 */ /* 0x000fc8000f8e000e */
[----:B------:R-:W-:Y:S01]  /*8730*/  VIADD R15, R15, UR12 ;  /* 0x0000000c0f0f7c36 */ /* 0x000fe20008000000 */
[----:B------:R-:W-:-:S04]  /*8740*/  IADD3 R236, P0, P1, R14, UR17, R12 ;  /* 0x000000110eec7c10 */ /* 0x000fc8000f91e00c */
[----:B------:R-:W-:Y:S02]  /*8750*/  IADD3.X R243, R15, UR20, R13, P0, P1 ;  /* 0x000000140ff37c10 */ /* 0x000fe400087e240d */
[----:B------:R-:W-:-:S13]  /*8760*/  ISETP.GT.AND P0, PT, R0, RZ, P2 ;  /* 0x000000ff0000720c */ /* 0x000fda0001704270 */
[----:B------:R-:W-:Y:S05]  /*8770*/  @!P0 BRA `(.L_x_73) ;  /* 0x0000000000048947 */ /* 0x000fea0003800000 */
[----:B------:R2:W5:Y:S02]  /*8780*/  LDG.E.LTC128B.U16 R218, desc[UR24][R10.64+0x62] ;  /* 0x000062180ada7981 */ /* 0x000564000c1e1520 */
.L_x_73:
[----:B------:R-:W-:Y:S05]  /*8790*/  BSYNC B0 ;  /* 0x0000000000007941 */ /* 0x000fea0003800000 */
.L_x_72:
[----:B------:R-:W3:Y:S01]  /*87a0*/  LDL.LU R15, [R1+0x64] ;  /* 0x00006400010f7983 */ /* 0x000ee20000300800 */
[----:B-----5:R-:W-:Y:S01]  /*87b0*/  HADD2.F32 R14, -RZ, R218.H0_H0 ;  /* 0x200000daff0e7230 */ /* 0x020fe20000004100 */
[----:B------:R-:W-:Y:S04]  /*87c0*/  BSSY B0, `(.L_x_74) ;  /* 0x0000011000007945 */ /* 0x000fe80003800000 */
[----:B------:R-:W-:-:S04]  /*87d0*/  FMUL R14, R14, UR8 ;  /* 0x000000080e0e7c20 */ /* 0x000fc80008400000 */
[----:B---3--:R-:W-:-:S05]  /*87e0*/  FFMA R14, R15, UR13, R14 ;  /* 0x0000000d0f0e7c23 */ /* 0x008fca000800000e */
[----:B------:R-:W-:-:S05]  /*87f0*/  F2FP.F16.F32.PACK_AB R14, RZ, R14 ;  /* 0x0000000eff0e723e */ /* 0x000fca00000000ff */
[----:B------:R3:W-:Y:S02]  /*8800*/  @P0 STG.E.U16 desc[UR24][R4.64+0x62], R14 ;  /* 0x0000620e04000986 */ /* 0x0007e4000c101518 */
[----:B---3--:R-:W-:-:S04]  /*8810*/  IMAD.WIDE.U32 R14, R220, R216, UR26 ;  /* 0x0000001adc0e7e25 */ /* 0x008fc8000f8e00d8 */
[----:B------:R-:W-:Y:S01]  /*8820*/  IMAD.IADD R226, R222, 0x1, R15 ;  /* 0x00000001dee27824 */ /* 0x000fe200078e020f */
[----:B------:R-:W-:-:S04]  /*8830*/  IADD3 R216, P0, R14, UR10, RZ ;  /* 0x0000000a0ed87c10 */ /* 0x000fc8000ff1e0ff */
[----:B------:R-:W-:-:S03]  /*8840*/  IADD3.X R217, R226, UR5, RZ, P0, !PT ;  /* 0x00000005e2d97c10 */ /* 0x000fc600087fe4ff */
[----:B------:R-:W-:-:S04]  /*8850*/  IMAD.WIDE.U32 R20, R20, UR7, R216 ;  /* 0x0000000714147c25 */ /* 0x000fc8000f8e00d8 */
[----:B------:R-:W-:Y:S01]  /*8860*/  VIADD R21, R21, UR12 ;  /* 0x0000000c15157c36 */ /* 0x000fe20008000000 */
[----:B------:R-:W-:Y:S02]  /*8870*/  IADD3 R234, P0, P1, R20, UR17, R12 ;  /* 0x0000001114ea7c10 */ /* 0x000fe4000f91e00c */
[----:B------:R-:W-:Y:S02]  /*8880*/  PRMT R20, R218, 0x7610, R20 ;  /* 0x00007610da147816 */ /* 0x000fe40000000014 */
[----:B------:R-:W-:Y:S02]  /*8890*/  IADD3.X R242, R21, UR20, R13, P0, P1 ;  /* 0x0000001415f27c10 */ /* 0x000fe400087e240d */
[----:B------:R-:W-:-:S13]  /*88a0*/  ISETP.GT.AND P0, PT, R0, 0x8, P3 ;  /* 0x000000080000780c */ /* 0x000fda0001f04270 */
[----:B------:R-:W-:Y:S05]  /*88b0*/  @!P0 BRA `(.L_x_75) ;  /* 0x0000000000048947 */ /* 0x000fea0003800000 */
[----:B------:R3:W5:Y:S02]  /*88c0*/  LDG.E.LTC128B.U16 R20, desc[UR24][R8.64+0x60] ;  /* 0x0000601808147981 */ /* 0x000764000c1e1520 */
.L_x_75:
[----:B------:R-:W-:Y:S05]  /*88d0*/  BSYNC B0 ;  /* 0x0000000000007941 */ /* 0x000fea0003800000 */
.L_x_74:
        /* <DEDUP_REMOVED lines=10> */
.L_x_77:
[----:B------:R-:W-:Y:S05]  /*8980*/  BSYNC B0 ;  /* 0x0000000000007941 */ /* 0x000fea0003800000 */
.L_x_76:
[----:B------:R-:W3:Y:S01]  /*8990*/  LDL.LU R13, [R1+0x6c] ;  /* 0x00006c00010d7983 */ /* 0x000ee20000300800 */
[----:B-----5:R-:W-:Y:S01]  /*89a0*/  HADD2.F32 R12, -RZ, R20.H0_H0 ;  /* 0x20000014ff0c7230 */ /* 0x020fe20000004100 */
[----:B------:R-:W-:Y:S01]  /*89b0*/  USHF.L.U32 UR16, UR14, 0x1, URZ ;  /* 0x000000010e107899 */ /* 0x000fe2000800063f */
[----:B------:R-:W-:Y:S01]  /*89c0*/  ISETP.GT.AND P3, PT, R3, 0x38, PT ;  /* 0x000000380300780c */ /* 0x000fe20003f64270 */
[----:B------:R-:W-:Y:S01]  /*89d0*/  USHF.L.U64.HI UR22, UR14, 0x1, UR21 ;  /* 0x000000010e167899 */ /* 0x000fe20008010215 */
[----:B------:R-:W-:Y:S01]  /*89e0*/  LOP3.LUT R2, R2, 0xfffdffff, RZ, 0xc0, !PT ;  /* 0xfffdffff02027812 */ /* 0x000fe200078ec0ff */
[----:B------:R-:W-:Y:S01]  /*89f0*/  FMUL R12, R12, UR8 ;  /* 0x000000080c0c7c20 */ /* 0x000fe20008400000 */
[----:B------:R-:W-:Y:S09]  /*8a00*/  BSSY B0, `(.L_x_78) ;  /* 0x000000c000007945 */ /* 0x000ff20003800000 */
[----:B------:R-:W-:Y:S01]  /*8a10*/  @P3 LOP3.LUT R2, R2, 0x20000, RZ, 0xfc, !PT ;  /* 0x0002000002023812 */ /* 0x000fe200078efcff */
[----:B---3--:R-:W-:Y:S01]  /*8a20*/  FFMA R12, R13, UR13, R12 ;  /* 0x0000000d0d0c7c23 */ /* 0x008fe2000800000c */
[----:B------:R-:W-:-:S04]  /*8a30*/  IMAD.U32 R13, RZ, RZ, UR6 ;  /* 0x00000006ff0d7e24 */ /* 0x000fc8000f8e00ff */
[----:B------:R-:W-:-:S05]  /*8a40*/  F2FP.F16.F32.PACK_AB R12, RZ, R12 ;  /* 0x0000000cff0c723e */ /* 0x000fca00000000ff */
[----:B------:R3:W-:Y:S02]  /*8a50*/  @P0 STG.E.U16 desc[UR24][R6.64+0x62], R12 ;  /* 0x0000620c06000986 */ /* 0x0007e4000c101518 */
[----:B---3--:R-:W-:-:S05]  /*8a60*/  IMAD.U32 R12, RZ, RZ, UR23 ;  /* 0x00000017ff0c7e24 */ /* 0x008fca000f8e00ff */
[----:B------:R-:W-:-:S04]  /*8a70*/  IADD3 R12, P0, P1, R12, UR16, R4 ;  /* 0x000000100c0c7c10 */ /* 0x000fc8000f91e004 */
[----:B------:R-:W-:Y:S02]  /*8a80*/  IADD3.X R13, R13, UR22, R5, P0, P1 ;  /* 0x000000160d0d7c10 */ /* 0x000fe400087e2405 */
[----:B------:R-:W-:-:S13]  /*8a90*/  ISETP.GT.AND P0, PT, R0, RZ, P3 ;  /* 0x000000ff0000720c */ /* 0x000fda0001f04270 */
[----:B------:R-:W-:Y:S05]  /*8aa0*/  @!P0 BRA `(.L_x_79) ;  /* 0x0000000000048947 */ /* 0x000fea0003800000 */
[----:B------:R3:W5:Y:S02]  /*8ab0*/  LDG.E.LTC128B.U16 R20, desc[UR24][R10.64+0x70] ;  /* 0x000070180a147981 */ /* 0x000764000c1e1520 */
.L_x_79:
[----:B------:R-:W-:Y:S05]  /*8ac0*/  BSYNC B0 ;  /* 0x0000000000007941 */ /* 0x000fea0003800000 */
.L_x_78:
[----:B------:R-:W2:Y:S01]  /*8ad0*/  LDL.LU R216, [R1+0x70] ;  /* 0x0000700001d87983 */ /* 0x000ea20000300800 */
[----:B-----5:R-:W-:Y:S01]  /*8ae0*/  HADD2.F32 R21, -RZ, R20.H0_H0 ;  /* 0x20000014ff157230 */ /* 0x020fe20000004100 */
[----:B------:R-:W-:Y:S01]  /*8af0*/  ISETP.GT.AND P2, PT, R3, 0x39, PT ;  /* 0x000000390300780c */ /* 0x000fe20003f44270 */
[----:B------:R-:W-:Y:S01]  /*8b00*/  BSSY B0, `(.L_x_80) ;  /* 0x000000b000007945 */ /* 0x000fe20003800000 */
[----:B------:R-:W-:Y:S02]  /*8b10*/  LOP3.LUT R2, R2, 0xfffeffff, RZ, 0xc0, !PT ;  /* 0xfffeffff02027812 */ /* 0x000fe400078ec0ff */
[----:B------:R-:W-:Y:S01]  /*8b20*/  FMUL R21, R21, UR8 ;  /* 0x0000000815157c20 */ /* 0x000fe20008400000 */
[----:B------:R-:W-:-:S08]  /*8b30*/  PRMT R217, R20, 0x7610, R217 ;  /* 0x0000761014d97816 */ /* 0x000fd000000000d9 */
[----:B------:R-:W-:Y:S01]  /*8b40*/  @P2 LOP3.LUT R2, R2, 0x10000, RZ, 0xfc, !PT ;  /* 0x0001000002022812 */ /* 0x000fe200078efcff */
[----:B--2---:R-:W-:-:S05]  /*8b50*/  FFMA R21, R216, UR13, R21 ;  /* 0x0000000dd8157c23 */ /* 0x004fca0008000015 */
[----:B------:R-:W-:-:S05]  /*8b60*/  F2FP.F16.F32.PACK_AB R21, RZ, R21 ;  /* 0x00000015ff15723e */ /* 0x000fca00000000ff */
[----:B------:R2:W-:Y:S01]  /*8b70*/  @P0 STG.E.U16 desc[UR24][R4.64+0x70], R21 ;  /* 0x0000701504000986 */ /* 0x0005e2000c101518 */
[----:B------:R-:W-:-:S13]  /*8b80*/  ISETP.GT.AND P0, PT, R0, RZ, P2 ;  /* 0x000000ff0000720c */ /* 0x000fda0001704270 */
[----:B--2---:R-:W-:Y:S05]  /*8b90*/  @!P0 BRA `(.L_x_81) ;  /* 0x0000000000048947 */ /* 0x004fea0003800000 */
[----:B------:R2:W5:Y:S02]  /*8ba0*/  LDG.E.LTC128B.U16 R217, desc[UR24][R10.64+0x72] ;  /* 0x000072180ad97981 */ /* 0x000564000c1e1520 */
.L_x_81:
[----:B------:R-:W-:Y:S05]  /*8bb0*/  BSYNC B0 ;  /* 0x0000000000007941 */ /* 0x000fea0003800000 */
.L_x_80:
        /* <DEDUP_REMOVED lines=10> */
.L_x_83:
[----:B------:R-:W-:Y:S05]  /*8c60*/  BSYNC B0 ;  /* 0x0000000000007941 */ /* 0x000fea0003800000 */
.L_x_82:
[----:B------:R-:W2:Y:S01]  /*8c70*/  LDL.LU R21, [R1+0x78] ;  /* 0x0000780001157983 */ /* 0x000ea20000300800 */
[----:B-----5:R-:W-:Y:S01]  /*8c80*/  HADD2.F32 R20, -RZ, R217.H0_H0 ;  /* 0x200000d9ff147230 */ /* 0x020fe20000004100 */
[----:B------:R-:W-:Y:S01]  /*8c90*/  USHF.L.U32 UR9, UR18, 0x8, URZ ;  /* 0x0000000812097899 */ /* 0x000fe2000800063f */
[----:B------:R-:W-:Y:S01]  /*8ca0*/  BSSY B0, `(.L_x_84) ;  /* 0x000000d000007945 */ /* 0x000fe20003800000 */
[----:B------:R-:W-:Y:S02]  /*8cb0*/  USHF.L.U64.HI UR15, UR18, 0x8, UR19 ;  /* 0x00000008120f7899 */ /* 0x000fe40008010213 */
[----:B------:R-:W-:Y:S02]  /*8cc0*/  FMUL R20, R20, UR8 ;  /* 0x0000000814147c20 */ /* 0x000fe40008400000 */
[----:B------:R-:W-:Y:S02]  /*8cd0*/  IMAD.U32 R216, RZ, RZ, UR9 ;  /* 0x00000009ffd87e24 */ /* 0x000fe4000f8e00ff */
[----:B--2---:R-:W-:Y:S01]  /*8ce0*/  FFMA R20, R21, UR13, R20 ;  /* 0x0000000d15147c23 */ /* 0x004fe20008000014 */
[----:B------:R-:W-:-:S04]  /*8cf0*/  IMAD.U32 R21, RZ, RZ, UR15 ;  /* 0x0000000fff157e24 */ /* 0x000fc8000f8e00ff */
[----:B------:R-:W-:-:S05]  /*8d00*/  F2FP.F16.F32.PACK_AB R20, RZ, R20 ;  /* 0x00000014ff14723e */ /* 0x000fca00000000ff */
[----:B------:R2:W-:Y:S02]  /*8d10*/  @P0 STG.E.U16 desc[UR24][R6.64+0x70], R20 ;  /* 0x0000701406000986 */ /* 0x0005e4000c101518 */
[----:B--2---:R-:W-:-:S04]  /*8d20*/  IADD3 R20, P0, P1, R4, UR23, R216 ;  /* 0x0000001704147c10 */ /* 0x004fc8000f91e0d8 */
[----:B------:R-:W-:Y:S02]  /*8d30*/  IADD3.X R21, R5, UR6, R21, P0, P1 ;  /* 0x0000000605157c10 */ /* 0x000fe400087e2415 */
[----:B------:R-:W-:-:S13]  /*8d40*/  ISETP.GT.AND P0, PT, R0, 0x8, P2 ;  /* 0x000000080000780c */ /* 0x000fda0001704270 */
[----:B------:R-:W-:Y:S05]  /*8d50*/  @!P0 BRA `(.L_x_85) ;  /* 0x0000000000048947 */ /* 0x000fea0003800000 */
[----:B------:R2:W5:Y:S02]  /*8d60*/  LDG.E.LTC128B.U16 R217, desc[UR24][R8.64+0x72] ;  /* 0x0000721808d97981 */ /* 0x000564000c1e1520 */
.L_x_85:
[----:B------:R-:W-:Y:S05]  /*8d70*/  BSYNC B0 ;  /* 0x0000000000007941 */ /* 0x000fea0003800000 */
.L_x_84:
        /* <DEDUP_REMOVED lines=13> */
.L_x_87:
[----:B------:R-:W-:Y:S05]  /*8e50*/  BSYNC B0 ;  /* 0x0000000000007941 */ /* 0x000fea0003800000 */
.L_x_86:
        /* <DEDUP_REMOVED lines=13> */
.L_x_89:
[----:B------:R-:W-:Y:S05]  /*8f30*/  BSYNC B0 ;  /* 0x0000000000007941 */ /* 0x000fea0003800000 */
.L_x_88:
        /* <DEDUP_REMOVED lines=10> */
.L_x_91:
[----:B------:R-:W-:Y:S05]  /*8fe0*/  BSYNC B0 ;  /* 0x0000000000007941 */ /* 0x000fea0003800000 */
.L_x_90:
        /* <DEDUP_REMOVED lines=10> */
.L_x_93:
[----:B------:R-:W-:Y:S05]  /*9090*/  BSYNC B0 ;  /* 0x0000000000007941 */ /* 0x000fea0003800000 */
.L_x_92:
        /* <DEDUP_REMOVED lines=13> */
.L_x_95:
[----:B------:R-:W-:Y:S05]  /*9170*/  BSYNC B0 ;  /* 0x0000000000007941 */ /* 0x000fea0003800000 */
.L_x_94:
        /* <DEDUP_REMOVED lines=13> */
.L_x_97:
[----:B------:R-:W-:Y:S05]  /*9250*/  BSYNC B0 ;  /* 0x0000000000007941 */ /* 0x000fea0003800000 */
.L_x_96:
        /* <DEDUP_REMOVED lines=10> */
.L_x_99:
[----:B------:R-:W-:Y:S05]  /*9300*/  BSYNC B0 ;  /* 0x0000000000007941 */ /* 0x000fea0003800000 */
.L_x_98:
        /* <DEDUP_REMOVED lines=10> */
.L_x_101:
[----:B------:R-:W-:Y:S05]  /*93b0*/  BSYNC B0 ;  /* 0x0000000000007941 */ /* 0x000fea0003800000 */
.L_x_100:
        /* <DEDUP_REMOVED lines=13> */
.L_x_103:
[----:B------:R-:W-:Y:S05]  /*9490*/  BSYNC B0 ;  /* 0x0000000000007941 */ /* 0x000fea0003800000 */
.L_x_102:
[----:B------:R-:W2:Y:S01]  /*94a0*/  LDL.LU R218, [R1+0xa0] ;  /* 0x0000a00001da7983 */ /* 0x000ea20000300800 */
[----:B-----5:R-:W-:Y:S01]  /*94b0*/  HADD2.F32 R15, -RZ, R217.H0_H0 ;  /* 0x200000d9ff0f7230 */ /* 0x020fe20000004100 */
[----:B------:R-:W-:Y:S01]  /*94c0*/  ISETP.GT.AND P1, PT, R3, 0x51, PT ;  /* 0x000000510300780c */ /* 0x000fe20003f24270 */
[----:B------:R-:W-:Y:S01]  /*94d0*/  BSSY B0, `(.L_x_104) ;  /* 0x000002e000007945 */ /* 0x000fe20003800000 */
[----:B------:R-:W-:Y:S02]  /*94e0*/  LOP3.LUT R2, R2, 0xfffffbff, RZ, 0xc0, !PT ;  /* 0xfffffbff02027812 */ /* 0x000fe400078ec0ff */
[----:B------:R-:W-:-:S09]  /*94f0*/  FMUL R15, R15, UR8 ;  /* 0x000000080f0f7c20 */ /* 0x000fd20008400000 */
[----:B------:R-:W-:Y:S01]  /*9500*/  @P1 LOP3.LUT R2, R2, 0x400, RZ, 0xfc, !PT ;  /* 0x0000040002021812 */ /* 0x000fe200078efcff */
[----:B--2---:R-:W-:Y:S01]  /*9510*/  FFMA R15, R218, UR13, R15 ;  /* 0x0000000dda0f7c23 */ /* 0x004fe2000800000f */
[----:B------:R-:W-:-:S04]  /*9520*/  IMAD.WIDE.U32 R218, R219, UR28, R16 ;  /* 0x0000001cdbda7c25 */ /* 0x000fc8000f8e0010 */
[----:B------:R-:W-:-:S05]  /*9530*/  F2FP.F16.F32.PACK_AB R15, RZ, R15 ;  /* 0x0000000fff0f723e */ /* 0x000fca00000000ff */
[----:B------:R2:W-:Y:S01]  /*9540*/  @P0 STG.E.U16 desc[UR24][R4.64+0xa0], R15 ;  /* 0x0000a00f04000986 */ /* 0x0005e2000c101518 */
[----:B------:R-:W-:Y:S01]  /*9550*/  LEA R232, P0, R218, UR30, 0x1 ;  /* 0x0000001edae87c11 */ /* 0x000fe2000f8008ff */
[----:B--2---:R-:W-:-:S05]  /*9560*/  IMAD.IADD R15, R219, 0x1, R227 ;  /* 0x00000001db0f7824 */ /* 0x004fca00078e02e3 */
[----:B------:R-:W-:Y:S01]  /*9570*/  LEA.HI.X R233, R218, UR31, R15, 0x1, P0 ;  /* 0x0000001fdae97c11 */ /* 0x000fe200080f0c0f */
[----:B------:R-:W-:-:S04]  /*9580*/  IMAD.WIDE.U32 R218, R221, UR28, R16 ;  /* 0x0000001cddda7c25 */ /* 0x000fc8000f8e0010 */
[----:B------:R-:W-:Y:S01]  /*9590*/  IMAD.IADD R223, R219, 0x1, R223 ;  /* 0x00000001dbdf7824 */ /* 0x000fe200078e02df */
[----:B------:R-:W-:-:S04]  /*95a0*/  LEA R230, P0, R218, UR30, 0x1 ;  /* 0x0000001edae67c11 */ /* 0x000fc8000f8008ff */
[----:B------:R-:W-:Y:S01]  /*95b0*/  LEA.HI.X R231, R218, UR31, R223, 0x1, P0 ;  /* 0x0000001fdae77c11 */ /* 0x000fe200080f0cdf */
[----:B------:R-:W-:-:S04]  /*95c0*/  IMAD.WIDE.U32 R218, R220, UR28, R16 ;  /* 0x0000001cdcda7c25 */ /* 0x000fc8000f8e0010 */
[----:B------:R-:W-:Y:S01]  /*95d0*/  IMAD.IADD R222, R219, 0x1, R222 ;  /* 0x00000001dbde7824 */ /* 0x000fe200078e02de */
[----:B------:R-:W-:-:S04]  /*95e0*/  LEA R228, P0, R218, UR30, 0x1 ;  /* 0x0000001edae47c11 */ /* 0x000fc8000f8008ff */
[----:B------:R-:W-:Y:S02]  /*95f0*/  LEA.HI.X R229, R218, UR31, R222, 0x1, P0 ;  /* 0x0000001fdae57c11 */ /* 0x000fe400080f0cde */
[----:B------:R-:W-:-:S04]  /*9600*/  LEA R218, P0, R241, UR30, 0x1 ;  /* 0x0000001ef1da7c11 */ /* 0x000fc8000f8008ff */
[----:B------:R-:W-:Y:S02]  /*9610*/  LEA.HI.X R219, R241, UR31, R247, 0x1, P0 ;  /* 0x0000001ff1db7c11 */ /* 0x000fe400080f0cf7 */
[----:B------:R-:W-:-:S04]  /*9620*/  LEA R220, P0, R240, UR30, 0x1 ;  /* 0x0000001ef0dc7c11 */ /* 0x000fc8000f8008ff */
[----:B------:R-:W-:Y:S02]  /*9630*/  LEA.HI.X R221, R240, UR31, R246, 0x1, P0 ;  /* 0x0000001ff0dd7c11 */ /* 0x000fe400080f0cf6 */
[----:B------:R-:W-:-:S04]  /*9640*/  LEA R222, P0, R239, UR30, 0x1 ;  /* 0x0000001eefde7c11 */ /* 0x000fc8000f8008ff */
[----:B------:R-:W-:Y:S02]  /*9650*/  LEA.HI.X R223, R239, UR31, R245, 0x1, P0 ;  /* 0x0000001fefdf7c11 */ /* 0x000fe400080f0cf5 */
[----:B------:R-:W-:-:S05]  /*9660*/  IADD3 R224, P0, R18, R224, RZ ;  /* 0x000000e012e07210 */ /* 0x000fca0007f1e0ff */
[----:B------:R-:W-:Y:S01]  /*9670*/  IMAD.X R19, R237, 0x1, R17, P0 ;  /* 0x00000001ed137824 */ /* 0x000fe200000e0611 */
[----:B------:R-:W-:-:S05]  /*9680*/  IADD3 R22, P0, R18, R22, RZ ;  /* 0x0000001612167210 */ /* 0x000fca0007f1e0ff */
[----:B------:R-:W-:Y:S01]  /*9690*/  IMAD.X R23, R235, 0x1, R17, P0 ;  /* 0x00000001eb177824 */ /* 0x000fe200000e0611 */
[----:B------:R-:W-:-:S04]  /*96a0*/  IADD3 R15, P0, R18, R14, RZ ;  /* 0x0000000e120f7210 */ /* 0x000fc80007f1e0ff */
[----:B------:R-:W-:Y:S02]  /*96b0*/  IADD3.X R16, R226, R17, RZ, P0, !PT ;  /* 0x00000011e2107210 */ /* 0x000fe400007fe4ff */
        /* <DEDUP_REMOVED lines=12> */
[----:B------:R-:W-:-:S13]  /*9780*/  ISETP.GT.AND P0, PT, R0, RZ, P1 ;  /* 0x000000ff0000720c */ /* 0x000fda0000f04270 */
[----:B------:R-:W-:Y:S05]  /*9790*/  @!P0 BRA `(.L_x_105) ;  /* 0x0000000000048947 */ /* 0x000fea0003800000 */
[----:B------:R2:W5:Y:S02]  /*97a0*/  LDG.E.LTC128B.U16 R217, desc[UR24][R10.64+0xa2] ;  /* 0x0000a2180ad97981 */ /* 0x000564000c1e1520 */
.L_x_105:
[----:B------:R-:W-:Y:S05]  /*97b0*/  BSYNC B0 ;  /* 0x0000000000007941 */ /* 0x000fea0003800000 */
.L_x_104:
        /* <DEDUP_REMOVED lines=10> */
.L_x_107:
[----:B------:R-:W-:Y:S05]  /*9860*/  BSYNC B0 ;  /* 0x0000000000007941 */ /* 0x000fea0003800000 */
.L_x_106:
        /* <DEDUP_REMOVED lines=10> */
.L_x_109:
[----:B------:R-:W-:Y:S05]  /*9910*/  BSYNC B0 ;  /* 0x0000000000007941 */ /* 0x000fea0003800000 */
.L_x_108:
        /* <DEDUP_REMOVED lines=13> */
.L_x_111:
[----:B------:R-:W-:Y:S05]  /*99f0*/  BSYNC B0 ;  /* 0x0000000000007941 */ /* 0x000fea0003800000 */
.L_x_110:
        /* <DEDUP_REMOVED lines=13> */
.L_x_113:
[----:B------:R-:W-:Y:S05]  /*9ad0*/  BSYNC B0 ;  /* 0x0000000000007941 */ /* 0x000fea0003800000 */
.L_x_112:
        /* <DEDUP_REMOVED lines=10> */
.L_x_115:
[----:B------:R-:W-:Y:S05]  /*9b80*/  BSYNC B0 ;  /* 0x0000000000007941 */ /* 0x000fea0003800000 */
.L_x_114:
        /* <DEDUP_REMOVED lines=10> */
.L_x_117:
[----:B------:R-:W-:Y:S05]  /*9c30*/  BSYNC B0 ;  /* 0x0000000000007941 */ /* 0x000fea0003800000 */
.L_x_116:
        /* <DEDUP_REMOVED lines=13> */
.L_x_119:
[----:B------:R-:W-:Y:S05]  /*9d10*/  BSYNC B0 ;  /* 0x0000000000007941 */ /* 0x000fea0003800000 */
.L_x_118:
        /* <DEDUP_REMOVED lines=13> */
.L_x_121:
[----:B------:R-:W-:Y:S05]  /*9df0*/  BSYNC B0 ;  /* 0x0000000000007941 */ /* 0x000fea0003800000 */
.L_x_120:
        /* <DEDUP_REMOVED lines=10> */
.L_x_123:
[----:B------:R-:W-:Y:S05]  /*9ea0*/  BSYNC B0 ;  /* 0x0000000000007941 */ /* 0x000fea0003800000 */
.L_x_122:
        /* <DEDUP_REMOVED lines=10> */
.L_x_125:
[----:B------:R-:W-:Y:S05]  /*9f50*/  BSYNC B0 ;  /* 0x0000000000007941 */ /* 0x000fea0003800000 */
.L_x_124:
        /* <DEDUP_REMOVED lines=13> */
.L_x_127:
[----:B------:R-:W-:Y:S05]  /*a030*/  BSYNC B0 ;  /* 0x0000000000007941 */ /* 0x000fea0003800000 */
.L_x_126:
        /* <DEDUP_REMOVED lines=13> */
.L_x_129:
[----:B------:R-:W-:Y:S05]  /*a110*/  BSYNC B0 ;  /* 0x0000000000007941 */ /* 0x000fea0003800000 */
.L_x_128:
        /* <DEDUP_REMOVED lines=10> */
.L_x_131:
[----:B------:R-:W-:Y:S05]  /*a1c0*/  BSYNC B0 ;  /* 0x0000000000007941 */ /* 0x000fea0003800000 */
.L_x_130:
        /* <DEDUP_REMOVED lines=10> */
.L_x_133:
[----:B------:R-:W-:Y:S05]  /*a270*/  BSYNC B0 ;  /* 0x0000000000007941 */ /* 0x000fea0003800000 */
.L_x_132:
[----:B------:R-:W3:Y:S01]  /*a280*/  LDL.LU R235, [R1+0xdc] ;  /* 0x0000dc0001eb7983 */ /* 0x000ee20000300800 */
[----:B-----5:R-:W-:Y:S01]  /*a290*/  HADD2.F32 R234, -RZ, R217.H0_H0 ;  /* 0x200000d9ffea7230 */ /* 0x020fe20000004100 */
[----:B------:R-:W-:Y:S01]  /*a2a0*/  ISETP.GT.AND P3, PT, R3, 0x70, PT ;  /* 0x000000700300780c */ /* 0x000fe20003f64270 */
[----:B------:R-:W-:Y:S03]  /*a2b0*/  BSSY B0, `(.L_x_134) ;  /* 0x0000008000007945 */ /* 0x000fe60003800000 */
[----:B------:R-:W-:-:S04]  /*a2c0*/  FMUL R234, R234, UR8 ;  /* 0x00000008eaea7c20 */ /* 0x000fc80008400000 */
[----:B---3--:R-:W-:-:S05]  /*a2d0*/  FFMA R234, R235, UR13, R234 ;  /* 0x0000000debea7c23 */ /* 0x008fca00080000ea */
[----:B------:R-:W-:-:S05]  /*a2e0*/  F2FP.F16.F32.PACK_AB R234, RZ, R234 ;  /* 0x000000eaffea723e */ /* 0x000fca00000000ff */
[----:B------:R3:W-:Y:S01]  /*a2f0*/  @P0 STG.E.U16 desc[UR24][R6.64+0xd2], R234 ;  /* 0x0000d2ea06000986 */ /* 0x0007e2000c101518 */
[----:B------:R-:W-:-:S13]  /*a300*/  ISETP.GT.AND P0, PT, R0, RZ, P3 ;  /* 0x000000ff0000720c */ /* 0x000fda0001f04270 */
[----:B---3--:R-:W-:Y:S05]  /*a310*/  @!P0 BRA `(.L_x_135) ;  /* 0x0000000000048947 */ /* 0x008fea0003800000 */
[----:B------:R3:W5:Y:S02]  /*a320*/  LDG.E.LTC128B.U16 R217, desc[UR24][R10.64+0xe0] ;  /* 0x0000e0180ad97981 */ /* 0x000764000c1e1520 */
.L_x_135:
[----:B------:R-:W-:Y:S05]  /*a330*/  BSYNC B0 ;  /* 0x0000000000007941 */ /* 0x000fea0003800000 */
.L_x_134:
[----:B------:R-:W2:Y:S01]  /*a340*/  LDL.LU R235, [R1+0xe0] ;  /* 0x0000e00001eb7983 */ /* 0x000ea20000300800 */
[----:B-----5:R-:W-:Y:S01]  /*a350*/  HADD2.F32 R234, -RZ, R217.H0_H0 ;  /* 0x200000d9ffea7230 */ /* 0x020fe20000004100 */
[----:B------:R-:W-:Y:S01]  /*a360*/  ISETP.GT.AND P2, PT, R3, 0x71, PT ;  /* 0x000000710300780c */ /* 0x000fe20003f44270 */
[----:B------:R-:W-:Y:S03]  /*a370*/  BSSY B0, `(.L_x_136) ;  /* 0x0000008000007945 */ /* 0x000fe60003800000 */
[----:B------:R-:W-:-:S04]  /*a380*/  FMUL R234, R234, UR8 ;  /* 0x00000008eaea7c20 */ /* 0x000fc80008400000 */
[----:B--2---:R-:W-:-:S05]  /*a390*/  FFMA R234, R235, UR13, R234 ;  /* 0x0000000debea7c23 */ /* 0x004fca00080000ea */
[----:B------:R-:W-:-:S05]  /*a3a0*/  F2FP.F16.F32.PACK_AB R234, RZ, R234 ;  /* 0x000000eaffea723e */ /* 0x000fca00000000ff */
[----:B------:R2:W-:Y:S01]  /*a3b0*/  @P0 STG.E.U16 desc[UR24][R4.64+0xe0], R234 ;  /* 0x0000e0ea04000986 */ /* 0x0005e2000c101518 */
[----:B------:R-:W-:-:S13]  /*a3c0*/  ISETP.GT.AND P0, PT, R0, RZ, P2 ;  /* 0x000000ff0000720c */ /* 0x000fda0001704270 */
[----:B--2---:R-:W-:Y:S05]  /*a3d0*/  @!P0 BRA `(.L_x_137) ;  /* 0x0000000000048947 */ /* 0x004fea0003800000 */
[----:B------:R2:W5:Y:S02]  /*a3e0*/  LDG.E.LTC128B.U16 R217, desc[UR24][R10.64+0xe2] ;  /* 0x0000e2180ad97981 */ /* 0x000564000c1e1520 */
.L_x_137:
[----:B------:R-:W-:Y:S05]  /*a3f0*/  BSYNC B0 ;  /* 0x0000000000007941 */ /* 0x000fea0003800000 */
.L_x_136:
        /* <DEDUP_REMOVED lines=10> */
.L_x_139:
[----:B------:R-:W-:Y:S05]  /*a4a0*/  BSYNC B0 ;  /* 0x0000000000007941 */ /* 0x000fea0003800000 */
.L_x_138:
        /* <DEDUP_REMOVED lines=10> */
.L_x_141:
[----:B------:R-:W-:Y:S05]  /*a550*/  BSYNC B0 ;  /* 0x0000000000007941 */ /* 0x000fea0003800000 */
.L_x_140:
        /* <DEDUP_REMOVED lines=11> */
.L_x_143:
[----:B------:R-:W-:Y:S05]  /*a610*/  BSYNC B0 ;  /* 0x0000000000007941 */ /* 0x000fea0003800000 */
.L_x_142:
[----:B------:R-:W2:Y:S01]  /*a620*/  LDL.LU R235, [R1+0xf0] ;  /* 0x0000f00001eb7983 */ /* 0x000ea20000300800 */
[----:B-----5:R-:W-:Y:S01]  /*a630*/  HADD2.F32 R234, -RZ, R217.H0_H0 ;  /* 0x200000d9ffea7230 */ /* 0x020fe20000004100 */
[----:B------:R-:W-:Y:S04]  /*a640*/  BSSY B0, `(.L_x_144) ;  /* 0x0000009000007945 */ /* 0x000fe80003800000 */
[----:B------:R-:W-:-:S04]  /*a650*/  FMUL R234, R234, UR8 ;  /* 0x00000008eaea7c20 */ /* 0x000fc80008400000 */
[----:B--2---:R-:W-:-:S05]  /*a660*/  FFMA R234, R235, UR13, R234 ;  /* 0x0000000debea7c23 */ /* 0x004fca00080000ea */
[----:B------:R-:W-:-:S05]  /*a670*/  F2FP.F16.F32.PACK_AB R234, RZ, R234 ;  /* 0x000000eaffea723e */ /* 0x000fca00000000ff */
[----:B------:R2:W-:Y:S01]  /*a680*/  @P0 STG.E.U16 desc[UR24][R4.64+0xf0], R234 ;  /* 0x0000f0ea04000986 */ /* 0x0005e2000c101518 */
[----:B------:R-:W-:-:S04]  /*a690*/  ISETP.GT.AND P0, PT, R3, 0x79, PT ;  /* 0x000000790300780c */ /* 0x000fc80003f04270 */
[----:B------:R-:W-:-:S13]  /*a6a0*/  ISETP.GT.AND P4, PT, R0, RZ, P0 ;  /* 0x000000ff0000720c */ /* 0x000fda0000784270 */
[----:B--2---:R-:W-:Y:S05]  /*a6b0*/  @!P4 BRA `(.L_x_145) ;  /* 0x000000000004c947 */ /* 0x004fea0003800000 */
[----:B------:R2:W5:Y:S02]  /*a6c0*/  LDG.E.LTC128B.U16 R217, desc[UR24][R10.64+0xf2] ;  /* 0x0000f2180ad97981 */ /* 0x000564000c1e1520 */
.L_x_145:
[----:B------:R-:W-:Y:S05]  /*a6d0*/  BSYNC B0 ;  /* 0x0000000000007941 */ /* 0x000fea0003800000 */
.L_x_144:
[----:B-1234-:R-:W2:Y:S01]  /*a6e0*/  LDL.LU R10, [R1+0xf4] ;  /* 0x0000f400010a7983 */ /* 0x01eea20000300800 */
[----:B-----5:R-:W-:Y:S01]  /*a6f0*/  HADD2.F32 R3, -RZ, R217.H0_H0 ;  /* 0x200000d9ff037230 */ /* 0x020fe20000004100 */
[----:B------:R-:W-:Y:S04]  /*a700*/  BSSY B0, `(.L_x_146) ;  /* 0x0000008000007945 */ /* 0x000fe80003800000 */
[----:B------:R-:W-:-:S04]  /*a710*/  FMUL R3, R3, UR8 ;  /* 0x0000000803037c20 */ /* 0x000fc80008400000 */
[----:B--2---:R-:W-:-:S05]  /*a720*/  FFMA R3, R10, UR13, R3 ;  /* 0x0000000d0a037c23 */ /* 0x004fca0008000003 */
[----:B------:R-:W-:-:S05]  /*a730*/  F2FP.F16.F32.PACK_AB R3, RZ, R3 ;  /* 0x00000003ff03723e */ /* 0x000fca00000000ff */
[----:B------:R1:W-:Y:S01]  /*a740*/  @P4 STG.E.U16 desc[UR24][R4.64+0xf2], R3 ;  /* 0x0000f20304004986 */ /* 0x0003e2000c101518 */
[----:B------:R-:W-:-:S13]  /*a750*/  ISETP.GT.AND P4, PT, R0, 0x8, P1 ;  /* 0x000000080000780c */ /* 0x000fda0000f84270 */
[----:B-1----:R-:W-:Y:S05]  /*a760*/  @!P4 BRA `(.L_x_147) ;  /* 0x000000000004c947 */ /* 0x002fea0003800000 */
[----:B------:R1:W5:Y:S02]  /*a770*/  LDG.E.LTC128B.U16 R217, desc[UR24][R8.64+0xf0] ;  /* 0x0000f01808d97981 */ /* 0x000364000c1e1520 */
.L_x_147:
[----:B------:R-:W-:Y:S05]  /*a780*/  BSYNC B0 ;  /* 0x0000000000007941 */ /* 0x000fea0003800000 */
.L_x_146:
        /* <DEDUP_REMOVED lines=10> */
.L_x_149:
[----:B------:R-:W-:Y:S05]  /*a830*/  BSYNC B0 ;  /* 0x0000000000007941 */ /* 0x000fea0003800000 */
.L_x_148:
[----:B012---:R-:W2:Y:S01]  /*a840*/  LDL.LU R8, [R1+0xfc] ;  /* 0x0000fc0001087983 */ /* 0x007ea20000300800 */
[----:B-----5:R-:W-:Y:S02]  /*a850*/  HADD2.F32 R3, -RZ, R217.H0_H0 ;  /* 0x200000d9ff037230 */ /* 0x020fe40000004100 */
[----:B------:R-:W-:-:S03]  /*a860*/  @P4 IMAD.MOV.U32 R9, RZ, RZ, R7 ;  /* 0x000000ffff094224 */ /* 0x000fc600078e0007 */
[----:B------:R-:W-:-:S04]  /*a870*/  FMUL R3, R3, UR8 ;  /* 0x0000000803037c20 */ /* 0x000fc80008400000 */
[----:B--2---:R-:W-:Y:S01]  /*a880*/  FFMA R3, R8, UR13, R3 ;  /* 0x0000000d08037c23 */ /* 0x004fe20008000003 */
[----:B------:R-:W-:-:S04]  /*a890*/  @P4 IMAD.MOV.U32 R8, RZ, RZ, R6 ;  /* 0x000000ffff084224 */ /* 0x000fc800078e0006 */
[----:B------:R-:W-:-:S04]  /*a8a0*/  F2FP.F16.F32.PACK_AB R3, RZ, R3 ;  /* 0x00000003ff03723e */ /* 0x000fc800000000ff */
[----:B------:R-:W-:-:S05]  /*a8b0*/  PRMT R10, R3, 0x7610, R10 ;  /* 0x00007610030a7816 */ /* 0x000fca000000000a */
[----:B------:R0:W-:Y:S01]  /*a8c0*/  @P4 STG.E.U16 desc[UR24][R8.64+0xf2], R10 ;  /* 0x0000f20a08004986 */ /* 0x0001e2000c101518 */
[----:B------:R-:W-:-:S04]  /*a8d0*/  IADD3 R6, P4, R4, UR16, RZ ;  /* 0x0000001004067c10 */ /* 0x000fc8000ff9e0ff */
[----:B------:R-:W-:Y:S02]  /*a8e0*/  IADD3.X R7, R5, UR22, RZ, P4, !PT ;  /* 0x0000001605077c10 */ /* 0x000fe4000a7fe4ff */
[----:B------:R-:W-:-:S13]  /*a8f0*/  ISETP.GT.AND P4, PT, R0, 0x40, P5 ;  /* 0x000000400000780c */ /* 0x000fda0002f84270 */
[----:B------:R-:W2:Y:S01]  /*a900*/  @P4 LDG.E.LTC128B.U16 R217, desc[UR24][R232.64] ;  /* 0x00000018e8d94981 */ /* 0x000ea2000c1e1520 */
[----:B------:R-:W-:Y:S01]  /*a910*/  BSSY B0, `(.L_x_150) ;  /* 0x000000a000007945 */ /* 0x000fe20003800000 */
[----:B--2---:R-:W-:-:S05]  /*a920*/  HADD2.F32 R3, -RZ, R217.H0_H0 ;  /* 0x200000d9ff037230 */ /* 0x004fca0000004100 */
[----:B------:R-:W-:-:S04]  /*a930*/  FMUL R3, R3, UR8 ;  /* 0x0000000803037c20 */ /* 0x000fc80008400000 */
[----:B------:R-:W-:-:S05]  /*a940*/  FFMA R3, R152, UR13, R3 ;  /* 0x0000000d98037c23 */ /* 0x000fca0008000003 */
[----:B------:R-:W-:-:S05]  /*a950*/  F2FP.F16.F32.PACK_AB R3, RZ, R3 ;  /* 0x00000003ff03723e */ /* 0x000fca00000000ff */
[----:B------:R0:W-:Y:S01]  /*a960*/  @P4 STG.E.U16 desc[UR24][R6.64], R3 ;  /* 0x0000000306004986 */ /* 0x0001e2000c101518 */
[----:B------:R-:W-:-:S04]  /*a970*/  LOP3.LUT P4, RZ, R2, 0x2, RZ, 0xc0, !PT ;  /* 0x0000000202ff7812 */ /* 0x000fc8000788c0ff */
[----:B------:R-:W-:-:S13]  /*a980*/  ISETP.GT.AND P4, PT, R0, 0x40, P4 ;  /* 0x000000400000780c */ /* 0x000fda0002784270 */
[----:B0-----:R-:W-:Y:S05]  /*a990*/  @!P4 BRA `(.L_x_151) ;  /* 0x000000000004c947 */ /* 0x001fea0003800000 */
[----:B------:R0:W5:Y:S02]  /*a9a0*/  LDG.E.LTC128B.U16 R217, desc[UR24][R218.64+0x2] ;  /* 0x00000218dad97981 */ /* 0x000164000c1e1520 */
.L_x_151:
[----:B------:R-:W-:Y:S05]  /*a9b0*/  BSYNC B0 ;  /* 0x0000000000007941 */ /* 0x000fea0003800000 */
.L_x_150:
[----:B-----5:R-:W-:Y:S01]  /*a9c0*/  HADD2.F32 R3, -RZ, R217.H0_H0 ;  /* 0x200000d9ff037230 */ /* 0x020fe20000004100 */
[----:B------:R-:W-:Y:S04]  /*a9d0*/  BSSY B0, `(.L_x_152) ;  /* 0x000000b000007945 */ /* 0x000fe80003800000 */
[----:B------:R-:W-:-:S04]  /*a9e0*/  FMUL R8, R3, UR8 ;  /* 0x0000000803087c20 */ /* 0x000fc80008400000 */
[----:B------:R-:W-:-:S05]  /*a9f0*/  FFMA R8, R153, UR13, R8 ;  /* 0x0000000d99087c23 */ /* 0x000fca0008000008 */
[----:B------:R-:W-:-:S04]  /*aa00*/  F2FP.F16.F32.PACK_AB R8, RZ, R8 ;  /* 0x00000008ff08723e */ /* 0x000fc800000000ff */
[----:B------:R-:W-:-:S05]  /*aa10*/  PRMT R3, R8, 0x7610, R3 ;  /* 0x0000761008037816 */ /* 0x000fca0000000003 */
[----:B------:R1:W-:Y:S01]  /*aa20*/  @P4 STG.E.U16 desc[UR24][R6.64+0x2], R3 ;  /* 0x0000020306004986 */ /* 0x0003e2000c101518 */
[----:B------:R-:W-:-:S04]  /*aa30*/  IADD3 R8, P4, R6, UR23, RZ ;  /* 0x0000001706087c10 */ /* 0x000fc8000ff9e0ff */
[----:B------:R-:W-:Y:S02]  /*aa40*/  IADD3.X R9, R7, UR6, RZ, P4, !PT ;  /* 0x0000000607097c10 */ /* 0x000fe4000a7fe4ff */
[----:B------:R-:W-:-:S13]  /*aa50*/  ISETP.GT.AND P4, PT, R0, 0x48, P5 ;  /* 0x000000480000780c */ /* 0x000fda0002f84270 */
[----:B-1----:R-:W-:Y:S05]  /*aa60*/  @!P4 BRA `(.L_x_153) ;  /* 0x000000000004c947 */ /* 0x002fea0003800000 */
[----:B------:R1:W5:Y:S02]  /*aa70*/  LDG.E.LTC128B.U16 R217, desc[UR24][R226.64] ;  /* 0x00000018e2d97981 */ /* 0x000364000c1e1520 */
.L_x_153:
[----:B------:R-:W-:Y:S05]  /*aa80*/  BSYNC B0 ;  /* 0x0000000000007941 */ /* 0x000fea0003800000 */
.L_x_152:
[----:B-----5:R-:W-:Y:S01]  /*aa90*/  HADD2.F32 R3, -RZ, R217.H0_H0 ;  /* 0x200000d9ff037230 */ /* 0x020fe20000004100 */
[----:B------:R-:W-:Y:S04]  /*aaa0*/  BSSY B0, `(.L_x_154) ;  /* 0x000000b000007945 */ /* 0x000fe80003800000 */
[----:B------:R-:W-:-:S04]  /*aab0*/  FMUL R3, R3, UR8 ;  /* 0x0000000803037c20 */ /* 0x000fc80008400000 */
[----:B------:R-:W-:-:S05]  /*aac0*/  FFMA R3, R154, UR13, R3 ;  /* 0x0000000d9a037c23 */ /* 0x000fca0008000003 */
[----:B------:R-:W-:-:S05]  /*aad0*/  F2FP.F16.F32.PACK_AB R3, RZ, R3 ;  /* 0x00000003ff03723e */ /* 0x000fca00000000ff */
[----:B------:R2:W-:Y:S01]  /*aae0*/  @P4 STG.E.U16 desc[UR24][R8.64], R3 ;  /* 0x0000000308004986 */ /* 0x0005e2000c101518 */
[----:B------:R-:W-:-:S04]  /*aaf0*/  IADD3 R10, P4, R6, UR23, RZ ;  /* 0x00000017060a7c10 */ /* 0x000fc8000ff9e0ff */
[----:B------:R-:W-:Y:S02]  /*ab00*/  IADD3.X R11, R7, UR6, RZ, P4, !PT ;  /* 0x00000006070b7c10 */ /* 0x000fe4000a7fe4ff */
[----:B------:R-:W-:-:S04]  /*ab10*/  LOP3.LUT P4, RZ, R2, 0x2, RZ, 0xc0, !PT ;  /* 0x0000000202ff7812 */ /* 0x000fc8000788c0ff */
[----:B------:R-:W-:-:S13]  /*ab20*/  ISETP.GT.AND P4, PT, R0, 0x48, P4 ;  /* 0x000000480000780c */ /* 0x000fda0002784270 */
[----:B--2---:R-:W-:Y:S05]  /*ab30*/  @!P4 BRA `(.L_x_155) ;  /* 0x000000000004c947 */ /* 0x004fea0003800000 */
[----:B------:R2:W5:Y:S02]  /*ab40*/  LDG.E.LTC128B.U16 R217, desc[UR24][R16.64+0x2] ;  /* 0x0000021810d97981 */ /* 0x000564000c1e1520 */
.L_x_155:
[----:B------:R-:W-:Y:S05]  /*ab50*/  BSYNC B0 ;  /* 0x0000000000007941 */ /* 0x000fea0003800000 */
.L_x_154:
[----:B-----5:R-:W-:Y:S01]  /*ab60*/  HADD2.F32 R3, -RZ, R217.H0_H0 ;  /* 0x200000d9ff037230 */ /* 0x020fe20000004100 */
[----:B------:R-:W-:Y:S04]  /*ab70*/  BSSY B0, `(.L_x_156) ;  /* 0x0000009000007945 */ /* 0x000fe80003800000 */
[----:B------:R-:W-:-:S04]  /*ab80*/  FMUL R8, R3, UR8 ;  /* 0x0000000803087c20 */ /* 0x000fc80008400000 */
[----:B------:R-:W-:-:S05]  /*ab90*/  FFMA R8, R155, UR13, R8 ;  /* 0x0000000d9b087c23 */ /* 0x000fca0008000008 */
[----:B------:R-:W-:-:S05]  /*aba0*/  F2FP.F16.F32.PACK_AB R8, RZ, R8 ;  /* 0x00000008ff08723e */ /* 0x000fca00000000ff */
[----:B------:R3:W-:Y:S01]  /*abb0*/  @P4 STG.E.U16 desc[UR24][R10.64+0x2], R8 ;  /* 0x000002080a004986 */ /* 0x0007e2000c101518 */
[----:B------:R-:W-:-:S04]  /*abc0*/  LOP3.LUT P4, RZ, R2, 0x4, RZ, 0xc0, !PT ;  /* 0x0000000402ff7812 */ /* 0x000fc8000788c0ff */
[----:B------:R-:W-:-:S13]  /*abd0*/  ISETP.GT.AND P4, PT, R0, 0x40, P4 ;  /* 0x000000400000780c */ /* 0x000fda0002784270 */
[----:B---3--:R-:W-:Y:S05]  /*abe0*/  @!P4 BRA `(.L_x_157) ;  /* 0x000000000004c947 */ /* 0x008fea0003800000 */
[----:B------:R3:W5:Y:S02]  /*abf0*/  LDG.E.LTC128B.U16 R217, desc[UR24][R218.64+0x10] ;  /* 0x00001018dad97981 */ /* 0x000764000c1e1520 */
.L_x_157:
[----:B------:R-:W-:Y:S05]  /*ac00*/  BSYNC B0 ;  /* 0x0000000000007941 */ /* 0x000fea0003800000 */
.L_x_156:
        /* <DEDUP_REMOVED lines=8> */
[----:B----4-:R-:W-:Y:S05]  /*ac90*/  @!P4 BRA `(.L_x_159) ;  /* 0x000000000004c947 */ /* 0x010fea0003800000 */
[----:B------:R4:W5:Y:S02]  /*aca0*/  LDG.E.LTC128B.U16 R217, desc[UR24][R218.64+0x12] ;  /* 0x00001218dad97981 */ /* 0x000964000c1e1520 */
.L_x_159:
[----:B------:R-:W-:Y:S05]  /*acb0*/  BSYNC B0 ;  /* 0x0000000000007941 */ /* 0x000fea0003800000 */
.L_x_158:
        /* <DEDUP_REMOVED lines=10> */
.L_x_161:
[----:B------:R-:W-:Y:S05]  /*ad60*/  BSYNC B0 ;  /* 0x0000000000007941 */ /* 0x000fea0003800000 */
.L_x_160:
        /* <DEDUP_REMOVED lines=10> */
.L_x_163:
[----:B------:R-:W-:Y:S05]  /*ae10*/  BSYNC B0 ;  /* 0x0000000000007941 */ /* 0x000fea0003800000 */
.L_x_162:
[----:B-----5:R-:W-:Y:S01]  /*ae20*/  HADD2.F32 R3, -RZ, R217.H0_H0 ;  /* 0x200000d9ff037230 */ /* 0x020fe20000004100 */
[----:B------:R-:W-:Y:S01]  /*ae30*/  BSSY B0, `(.L_x_164) ;  /* 0x000000c000007945 */ /* 0x000fe20003800000 */
[----:B------:R-:W-:-:S03]  /*ae40*/  @P4 IMAD.MOV.U32 R9, RZ, RZ, R13 ;  /* 0x000000ffff094224 */ /* 0x000fc600078e000d */
[----:B------:R-:W-:-:S04]  /*ae50*/  FMUL R8, R3, UR8 ;  /* 0x0000000803087c20 */ /* 0x000fc80008400000 */
[----:B------:R-:W-:-:S05]  /*ae60*/  FFMA R8, R159, UR13, R8 ;  /* 0x0000000d9f087c23 */ /* 0x000fca0008000008 */
[----:B------:R-:W-:-:S04]  /*ae70*/  F2FP.F16.F32.PACK_AB R8, RZ, R8 ;  /* 0x00000008ff08723e */ /* 0x000fc800000000ff */
[----:B------:R-:W-:Y:S01]  /*ae80*/  PRMT R3, R8, 0x7610, R3 ;  /* 0x0000761008037816 */ /* 0x000fe20000000003 */
[----:B------:R-:W-:-:S05]  /*ae90*/  @P4 IMAD.MOV.U32 R8, RZ, RZ, R12 ;  /* 0x000000ffff084224 */ /* 0x000fca00078e000c */
[----:B------:R0:W-:Y:S01]  /*aea0*/  @P4 STG.E.U16 desc[UR24][R8.64+0x12], R3 ;  /* 0x0000120308004986 */ /* 0x0001e2000c101518 */
[----:B------:R-:W-:-:S04]  /*aeb0*/  LOP3.LUT P4, RZ, R2, 0x10, RZ, 0xc0, !PT ;  /* 0x0000001002ff7812 */ /* 0x000fc8000788c0ff */
[----:B------:R-:W-:-:S13]  /*aec0*/  ISETP.GT.AND P4, PT, R0, 0x40, P4 ;  /* 0x000000400000780c */ /* 0x000fda0002784270 */
[----:B0-----:R-:W-:Y:S05]  /*aed0*/  @!P4 BRA `(.L_x_165) ;  /* 0x000000000004c947 */ /* 0x001fea0003800000 */
[----:B------:R0:W5:Y:S02]  /*aee0*/  LDG.E.LTC128B.U16 R217, desc[UR24][R218.64+0x20] ;  /* 0x00002018dad97981 */ /* 0x000164000c1e1520 */
.L_x_165:
[----:B------:R-:W-:Y:S05]  /*aef0*/  BSYNC B0 ;  /* 0x0000000000007941 */ /* 0x000fea0003800000 */
.L_x_164:
        /* <DEDUP_REMOVED lines=10> */
.L_x_167:
[----:B------:R-:W-:Y:S05]  /*afa0*/  BSYNC B0 ;  /* 0x0000000000007941 */ /* 0x000fea0003800000 */
.L_x_166:
        /* <DEDUP_REMOVED lines=10> */
.L_x_169:
[----:B------:R-:W-:Y:S05]  /*b050*/  BSYNC B0 ;  /* 0x0000000000007941 */ /* 0x000fea0003800000 */
.L_x_168:
[----:B-----5:R-:W-:Y:S01]  /*b060*/  HADD2.F32 R3, -RZ, R217.H0_H0 ;  /* 0x200000d9ff037230 */ /* 0x020fe20000004100 */
[----:B------:R-:W-:Y:S01]  /*b070*/  BSSY B0, `(.L_x_170) ;  /* 0x000000b000007945 */ /* 0x000fe20003800000 */
[----:B------:R-:W-:Y:S02]  /*b080*/  @P4 IMAD.MOV.U32 R8, RZ, RZ, R12 ;  /* 0x000000ffff084224 */ /* 0x000fe400078e000c */
[----:B------:R-:W-:Y:S02]  /*b090*/  @P4 IMAD.MOV.U32 R9, RZ, RZ, R13 ;  /* 0x000000ffff094224 */ /* 0x000fe400078e000d */
        /* <DEDUP_REMOVED lines=8> */
.L_x_171:
[----:B------:R-:W-:Y:S05]  /*b120*/  BSYNC B0 ;  /* 0x0000000000007941 */ /* 0x000fea0003800000 */
.L_x_170:
        /* <DEDUP_REMOVED lines=13> */
.L_x_173:
[----:B------:R-:W-:Y:S05]  /*b200*/  BSYNC B0 ;  /* 0x0000000000007941 */ /* 0x000fea0003800000 */
.L_x_172:
        /* <DEDUP_REMOVED lines=10> */
.L_x_175:
[----:B------:R-:W-:Y:S05]  /*b2b0*/  BSYNC B0 ;  /* 0x0000000000007941 */ /* 0x000fea0003800000 */
.L_x_174:
        /* <DEDUP_REMOVED lines=10> */
.L_x_177:
[----:B------:R-:W-:Y:S05]  /*b360*/  BSYNC B0 ;  /* 0x0000000000007941 */ /* 0x000fea0003800000 */
.L_x_176:
        /* <DEDUP_REMOVED lines=12> */
.L_x_179:
[----:B------:R-:W-:Y:S05]  /*b430*/  BSYNC B0 ;  /* 0x0000000000007941 */ /* 0x000fea0003800000 */
.L_x_178:
        /* <DEDUP_REMOVED lines=13> */
.L_x_181:
[----:B------:R-:W-:Y:S05]  /*b510*/  BSYNC B0 ;  /* 0x0000000000007941 */ /* 0x000fea0003800000 */
.L_x_180:
        /* <DEDUP_REMOVED lines=10> */
.L_x_183:
[----:B------:R-:W-:Y:S05]  /*b5c0*/  BSYNC B0 ;  /* 0x0000000000007941 */ /* 0x000fea0003800000 */
.L_x_182:
        /* <DEDUP_REMOVED lines=10> */
.L_x_185:
[----:B------:R-:W-:Y:S05]  /*b670*/  BSYNC B0 ;  /* 0x0000000000007941 */ /* 0x000fea0003800000 */
.L_x_184:
        /* <DEDUP_REMOVED lines=12> */
.L_x_187:
[----:B------:R-:W-:Y:S05]  /*b740*/  BSYNC B0 ;  /* 0x0000000000007941 */ /* 0x000fea0003800000 */
.L_x_186:
        /* <DEDUP_REMOVED lines=13> */
.L_x_189:
[----:B------:R-:W-:Y:S05]  /*b820*/  BSYNC B0 ;  /* 0x0000000000007941 */ /* 0x000fea0003800000 */
.L_x_188:
        /* <DEDUP_REMOVED lines=10> */
.L_x_191:
[----:B------:R-:W-:Y:S05]  /*b8d0*/  BSYNC B0 ;  /* 0x0000000000007941 */ /* 0x000fea0003800000 */
.L_x_190:
        /* <DEDUP_REMOVED lines=10> */
.L_x_193:
[----:B------:R-:W-:Y:S05]  /*b980*/  BSYNC B0 ;  /* 0x0000000000007941 */ /* 0x000fea0003800000 */
.L_x_192:
        /* <DEDUP_REMOVED lines=12> */
.L_x_195:
[----:B------:R-:W-:Y:S05]  /*ba50*/  BSYNC B0 ;  /* 0x0000000000007941 */ /* 0x000fea0003800000 */
.L_x_194:
        /* <DEDUP_REMOVED lines=13> */
.L_x_197:
[----:B------:R-:W-:Y:S05]  /*bb30*/  BSYNC B0 ;  /* 0x0000000000007941 */ /* 0x000fea0003800000 */
.L_x_196:
        /* <DEDUP_REMOVED lines=10> */
.L_x_199:
[----:B------:R-:W-:Y:S05]  /*bbe0*/  BSYNC B0 ;  /* 0x0000000000007941 */ /* 0x000fea0003800000 */
.L_x_198:
        /* <DEDUP_REMOVED lines=10> */
.L_x_201:
[----:B------:R-:W-:Y:S05]  /*bc90*/  BSYNC B0 ;  /* 0x0000000000007941 */ /* 0x000fea0003800000 */
.L_x_200:
        /* <DEDUP_REMOVED lines=12> */
.L_x_203:
[----:B------:R-:W-:Y:S05]  /*bd60*/  BSYNC B0 ;  /* 0x0000000000007941 */ /* 0x000fea0003800000 */
.L_x_202:
        /* <DEDUP_REMOVED lines=13> */
.L_x_205:
[----:B------:R-:W-:Y:S05]  /*be40*/  BSYNC B0 ;  /* 0x0000000000007941 */ /* 0x000fea0003800000 */
.L_x_204:
        /* <DEDUP_REMOVED lines=10> */
.L_x_207:
[----:B------:R-:W-:Y:S05]  /*bef0*/  BSYNC B0 ;  /* 0x0000000000007941 */ /* 0x000fea0003800000 */
.L_x_206:
        /* <DEDUP_REMOVED lines=10> */
.L_x_209:
[----:B------:R-:W-:Y:S05]  /*bfa0*/  BSYNC B0 ;  /* 0x0000000000007941 */ /* 0x000fea0003800000 */
.L_x_208:
        /* <DEDUP_REMOVED lines=12> */
.L_x_211:
[----:B------:R-:W-:Y:S05]  /*c070*/  BSYNC B0 ;  /* 0x0000000000007941 */ /* 0x000fea0003800000 */
.L_x_210:
        /* <DEDUP_REMOVED lines=13> */
.L_x_213:
[----:B------:R-:W-:Y:S05]  /*c150*/  BSYNC B0 ;  /* 0x0000000000007941 */ /* 0x000fea0003800000 */
.L_x_212:
        /* <DEDUP_REMOVED lines=10> */
.L_x_215:
[----:B------:R-:W-:Y:S05]  /*c200*/  BSYNC B0 ;  /* 0x0000000000007941 */ /* 0x000fea0003800000 */
.L_x_214:
        /* <DEDUP_REMOVED lines=10> */
.L_x_217:
[----:B------:R-:W-:Y:S05]  /*c2b0*/  BSYNC B0 ;  /* 0x0000000000007941 */ /* 0x000fea0003800000 */
.L_x_216:
        /* <DEDUP_REMOVED lines=12> */
.L_x_219:
[----:B------:R-:W-:Y:S05]  /*c380*/  BSYNC B0 ;  /* 0x0000000000007941 */ /* 0x000fea0003800000 */
.L_x_218:
        /* <DEDUP_REMOVED lines=13> */
.L_x_221:
[----:B------:R-:W-:Y:S05]  /*c460*/  BSYNC B0 ;  /* 0x0000000000007941 */ /* 0x000fea0003800000 */
.L_x_220:
        /* <DEDUP_REMOVED lines=10> */
.L_x_223:
[----:B------:R-:W-:Y:S05]  /*c510*/  BSYNC B0 ;  /* 0x0000000000007941 */ /* 0x000fea0003800000 */
.L_x_222:
        /* <DEDUP_REMOVED lines=10> */
.L_x_225:
[----:B------:R-:W-:Y:S05]  /*c5c0*/  BSYNC B0 ;  /* 0x0000000000007941 */ /* 0x000fea0003800000 */
.L_x_224:
        /* <DEDUP_REMOVED lines=12> */
.L_x_227:
[----:B------:R-:W-:Y:S05]  /*c690*/  BSYNC B0 ;  /* 0x0000000000007941 */ /* 0x000fea0003800000 */
.L_x_226:
        /* <DEDUP_REMOVED lines=13> */
.L_x_229:
[----:B------:R-:W-:Y:S05]  /*c770*/  BSYNC B0 ;  /* 0x0000000000007941 */ /* 0x000fea0003800000 */
.L_x_228:
        /* <DEDUP_REMOVED lines=10> */
.L_x_231:
[----:B------:R-:W-:Y:S05]  /*c820*/  BSYNC B0 ;  /* 0x0000000000007941 */ /* 0x000fea0003800000 */
.L_x_230:
        /* <DEDUP_REMOVED lines=10> */
.L_x_233:
[----:B------:R-:W-:Y:S05]  /*c8d0*/  BSYNC B0 ;  /* 0x0000000000007941 */ /* 0x000fea0003800000 */
.L_x_232:
        /* <DEDUP_REMOVED lines=12> */
.L_x_235:
[----:B------:R-:W-:Y:S05]  /*c9a0*/  BSYNC B0 ;  /* 0x0000000000007941 */ /* 0x000fea0003800000 */
.L_x_234:
        /* <DEDUP_REMOVED lines=13> */
.L_x_237:
[----:B------:R-:W-:Y:S05]  /*ca80*/  BSYNC B0 ;  /* 0x0000000000007941 */ /* 0x000fea0003800000 */
.L_x_236:
        /* <DEDUP_REMOVED lines=10> */
.L_x_239:
[----:B------:R-:W-:Y:S05]  /*cb30*/  BSYNC B0 ;  /* 0x0000000000007941 */ /* 0x000fea0003800000 */
.L_x_238:
        /* <DEDUP_REMOVED lines=10> */
.L_x_241:
[----:B------:R-:W-:Y:S05]  /*cbe0*/  BSYNC B0 ;  /* 0x0000000000007941 */ /* 0x000fea0003800000 */
.L_x_240:
        /* <DEDUP_REMOVED lines=12> */
.L_x_243:
[----:B------:R-:W-:Y:S05]  /*ccb0*/  BSYNC B0 ;  /* 0x0000000000007941 */ /* 0x000fea0003800000 */
.L_x_242:
        /* <DEDUP_REMOVED lines=13> */
.L_x_245:
[----:B------:R-:W-:Y:S05]  /*cd90*/  BSYNC B0 ;  /* 0x0000000000007941 */ /* 0x000fea0003800000 */
.L_x_244:
        /* <DEDUP_REMOVED lines=10> */
.L_x_247:
[----:B------:R-:W-:Y:S05]  /*ce40*/  BSYNC B0 ;  /* 0x0000000000007941 */ /* 0x000fea0003800000 */
.L_x_246:
        /* <DEDUP_REMOVED lines=10> */
.L_x_249:
[----:B------:R-:W-:Y:S05]  /*cef0*/  BSYNC B0 ;  /* 0x0000000000007941 */ /* 0x000fea0003800000 */
.L_x_248:
        /* <DEDUP_REMOVED lines=12> */
.L_x_251:
[----:B------:R-:W-:Y:S05]  /*cfc0*/  BSYNC B0 ;  /* 0x0000000000007941 */ /* 0x000fea0003800000 */
.L_x_250:
        /* <DEDUP_REMOVED lines=13> */
.L_x_253:
[----:B------:R-:W-:Y:S05]  /*d0a0*/  BSYNC B0 ;  /* 0x0000000000007941 */ /* 0x000fea0003800000 */
.L_x_252:
[----:B-----5:R-:W-:Y:S01]  /*d0b0*/  HADD2.F32 R3, -RZ, R217.H0_H0 ;  /* 0x200000d9ff037230 */ /* 0x020fe20000004100 */
[----:B------:R-:W-:Y:S04]  /*d0c0*/  BSSY B0, `(.L_x_254) ;  /* 0x0000008000007945 */ /* 0x000fe80003800000 */
[----:B------:R-:W-:-:S04]  /*d0d0*/  FMUL R3, R3, UR8 ;  /* 0x0000000803037c20 */ /* 0x000fc80008400000 */
[----:B------:R-:W-:-:S05]  /*d0e0*/  FFMA R3, R204, UR13, R3 ;  /* 0x0000000dcc037c23 */ /* 0x000fca0008000003 */
[----:B------:R-:W-:-:S05]  /*d0f0*/  F2FP.F16.F32.PACK_AB R3, RZ, R3 ;  /* 0x00000003ff03723e */ /* 0x000fca00000000ff */
[----:B------:R0:W-:Y:S01]  /*d100*/  @P4 STG.E.U16 desc[UR24][R6.64+0xd0], R3 ;  /* 0x0000d00306004986 */ /* 0x0001e2000c101518 */
[----:B------:R-:W-:-:S13]  /*d110*/  ISETP.GT.AND P4, PT, R0, 0x40, P6 ;  /* 0x000000400000780c */ /* 0x000fda0003784270 */
[----:B0-----:R-:W-:Y:S05]  /*d120*/  @!P4 BRA `(.L_x_255) ;  /* 0x000000000004c947 */ /* 0x001fea0003800000 */
[----:B------:R0:W5:Y:S02]  /*d130*/  LDG.E.LTC128B.U16 R217, desc[UR24][R218.64+0xd2] ;  /* 0x0000d218dad97981 */ /* 0x000164000c1e1520 */
.L_x_255:
[----:B------:R-:W-:Y:S05]  /*d140*/  BSYNC B0 ;  /* 0x0000000000007941 */ /* 0x000fea0003800000 */
.L_x_254:
        /* <DEDUP_REMOVED lines=10> */
.L_x_257:
[----:B------:R-:W-:Y:S05]  /*d1f0*/  BSYNC B0 ;  /* 0x0000000000007941 */ /* 0x000fea0003800000 */
.L_x_256:
        /* <DEDUP_REMOVED lines=8> */
[----:B------:R-:W-:-:S13]  /*d280*/  ISETP.GT.AND P4, PT, R0, 0x48, P6 ;  /* 0x000000480000780c */ /* 0x000fda0003784270 */
[----:B0-----:R-:W-:Y:S05]  /*d290*/  @!P4 BRA `(.L_x_259) ;  /* 0x000000000004c947 */ /* 0x001fea0003800000 */
[----:B------:R0:W5:Y:S02]  /*d2a0*/  LDG.E.LTC128B.U16 R217, desc[UR24][R16.64+0xd2] ;  /* 0x0000d21810d97981 */ /* 0x000164000c1e1520 */
.L_x_259:
[----:B------:R-:W-:Y:S05]  /*d2b0*/  BSYNC B0 ;  /* 0x0000000000007941 */ /* 0x000fea0003800000 */
.L_x_258:
        /* <DEDUP_REMOVED lines=9> */
[----:B------:R-:W-:-:S13]  /*d350*/  ISETP.GT.AND P4, PT, R0, 0x40, P3 ;  /* 0x000000400000780c */ /* 0x000fda0001f84270 */
[----:B0-----:R-:W-:Y:S05]  /*d360*/  @!P4 BRA `(.L_x_261) ;  /* 0x000000000004c947 */ /* 0x001fea0003800000 */
[----:B------:R0:W5:Y:S02]  /*d370*/  LDG.E.LTC128B.U16 R217, desc[UR24][R218.64+0xe0] ;  /* 0x0000e018dad97981 */ /* 0x000164000c1e1520 */
.L_x_261:
[----:B------:R-:W-:Y:S05]  /*d380*/  BSYNC B0 ;  /* 0x0000000000007941 */ /* 0x000fea0003800000 */
.L_x_260:
        /* <DEDUP_REMOVED lines=9> */
.L_x_263:
[----:B------:R-:W-:Y:S05]  /*d420*/  BSYNC B0 ;  /* 0x0000000000007941 */ /* 0x000fea0003800000 */
.L_x_262:
        /* <DEDUP_REMOVED lines=9> */
.L_x_265:
[----:B------:R-:W-:Y:S05]  /*d4c0*/  BSYNC B0 ;  /* 0x0000000000007941 */ /* 0x000fea0003800000 */
.L_x_264:
        /* <DEDUP_REMOVED lines=11> */
.L_x_267:
[----:B------:R-:W-:Y:S05]  /*d580*/  BSYNC B0 ;  /* 0x0000000000007941 */ /* 0x000fea0003800000 */
.L_x_266:
        /* <DEDUP_REMOVED lines=12> */
.L_x_269:
[----:B------:R-:W-:Y:S05]  /*d650*/  BSYNC B0 ;  /* 0x0000000000007941 */ /* 0x000fea0003800000 */
.L_x_268:
        /* <DEDUP_REMOVED lines=9> */
.L_x_271:
[----:B------:R-:W-:Y:S05]  /*d6f0*/  BSYNC B0 ;  /* 0x0000000000007941 */ /* 0x000fea0003800000 */
.L_x_270:
        /* <DEDUP_REMOVED lines=9> */
.L_x_273:
[----:B------:R-:W-:Y:S05]  /*d790*/  BSYNC B0 ;  /* 0x0000000000007941 */ /* 0x000fea0003800000 */
.L_x_272:
        /* <DEDUP_REMOVED lines=11> */
.L_x_275:
[----:B------:R-:W-:Y:S05]  /*d850*/  BSYNC B0 ;  /* 0x0000000000007941 */ /* 0x000fea0003800000 */
.L_x_274:
[----:B-----5:R-:W-:-:S05]  /*d860*/  HADD2.F32 R3, -RZ, R217.H0_H0 ;  /* 0x200000d9ff037230 */ /* 0x020fca0000004100 */
[----:B------:R-:W-:-:S04]  /*d870*/  FMUL R6, R3, UR8 ;  /* 0x0000000803067c20 */ /* 0x000fc80008400000 */
[----:B------:R-:W-:-:S05]  /*d880*/  FFMA R6, R215, UR13, R6 ;  /* 0x0000000dd7067c23 */ /* 0x000fca0008000006 */
[----:B------:R-:W-:-:S04]  /*d890*/  F2FP.F16.F32.PACK_AB R6, RZ, R6 ;  /* 0x00000006ff06723e */ /* 0x000fc800000000ff */
[----:B------:R-:W-:-:S05]  /*d8a0*/  PRMT R7, R6, 0x7610, R7 ;  /* 0x0000761006077816 */ /* 0x000fca0000000007 */
[----:B------:R1:W-:Y:S01]  /*d8b0*/  @P4 STG.E.U16 desc[UR24][R12.64+0xf2], R7 ;  /* 0x0000f2070c004986 */ /* 0x0003e2000c101518 */
[----:B------:R-:W-:-:S04]  /*d8c0*/  IADD3 R6, P4, R4, UR9, RZ ;  /* 0x0000000904067c10 */ /* 0x000fc8000ff9e0ff */
[----:B-1----:R-:W-:Y:S02]  /*d8d0*/  IADD3.X R7, R5, UR15, RZ, P4, !PT ;  /* 0x0000000f05077c10 */ /* 0x002fe4000a7fe4ff */
        /* <DEDUP_REMOVED lines=10> */
[----:B-1----:R-:W-:Y:S05]  /*d980*/  @!P4 BRA `(.L_x_277) ;  /* 0x000000000004c947 */ /* 0x002fea0003800000 */
[----:B------:R1:W5:Y:S02]  /*d990*/  LDG.E.LTC128B.U16 R217, desc[UR24][R220.64+0x2] ;  /* 0x00000218dcd97981 */ /* 0x000364000c1e1520 */
.L_x_277:
[----:B------:R-:W-:Y:S05]  /*d9a0*/  BSYNC B0 ;  /* 0x0000000000007941 */ /* 0x000fea0003800000 */
.L_x_276:
        /* <DEDUP_REMOVED lines=10> */
[----:B--2---:R-:W-:Y:S05]  /*da50*/  @!P4 BRA `(.L_x_279) ;  /* 0x000000000004c947 */ /* 0x004fea0003800000 */
[----:B------:R2:W5:Y:S02]  /*da60*/  LDG.E.LTC128B.U16 R217, desc[UR24][R224.64] ;  /* 0x00000018e0d97981 */ /* 0x000564000c1e1520 */
.L_x_279:
[----:B------:R-:W-:Y:S05]  /*da70*/  BSYNC B0 ;  /* 0x0000000000007941 */ /* 0x000fea0003800000 */
.L_x_278:
        /* <DEDUP_REMOVED lines=10> */
[----:B0-----:R-:W-:Y:S05]  /*db20*/  @!P4 BRA `(.L_x_281) ;  /* 0x000000000004c947 */ /* 0x001fea0003800000 */
[----:B------:R0:W5:Y:S02]  /*db30*/  LDG.E.LTC128B.U16 R217, desc[UR24][R18.64+0x2] ;  /* 0x0000021812d97981 */ /* 0x000164000c1e1520 */
.L_x_281:
[----:B------:R-:W-:Y:S05]  /*db40*/  BSYNC B0 ;  /* 0x0000000000007941 */ /* 0x000fea0003800000 */
.L_x_280:
        /* <DEDUP_REMOVED lines=10> */
.L_x_283:
[----:B------:R-:W-:Y:S05]  /*dbf0*/  BSYNC B0 ;  /* 0x0000000000007941 */ /* 0x000fea0003800000 */
.L_x_282:
        /* <DEDUP_REMOVED lines=10> */
.L_x_285:
[----:B------:R-:W-:Y:S05]  /*dca0*/  BSYNC B0 ;  /* 0x0000000000007941 */ /* 0x000fea0003800000 */
.L_x_284:
        /* <DEDUP_REMOVED lines=10> */
.L_x_287:
[----:B------:R-:W-:Y:S05]  /*dd50*/  BSYNC B0 ;  /* 0x0000000000007941 */ /* 0x000fea0003800000 */
.L_x_286:
        /* <DEDUP_REMOVED lines=10> */
.L_x_289:
[----:B------:R-:W-:Y:S05]  /*de00*/  BSYNC B0 ;  /* 0x0000000000007941 */ /* 0x000fea0003800000 */
.L_x_288:
        /* <DEDUP_REMOVED lines=13> */
.L_x_291:
[----:B------:R-:W-:Y:S05]  /*dee0*/  BSYNC B0 ;  /* 0x0000000000007941 */ /* 0x000fea0003800000 */
.L_x_290:
        /* <DEDUP_REMOVED lines=10> */
.L_x_293:
[----:B------:R-:W-:Y:S05]  /*df90*/  BSYNC B0 ;  /* 0x0000000000007941 */ /* 0x000fea0003800000 */
.L_x_292:
        /* <DEDUP_REMOVED lines=10> */
.L_x_295:
[----:B------:R-:W-:Y:S05]  /*e040*/  BSYNC B0 ;  /* 0x0000000000007941 */ /* 0x000fea0003800000 */
.L_x_294:
        /* <DEDUP_REMOVED lines=12> */
.L_x_297:
[----:B------:R-:W-:Y:S05]  /*e110*/  BSYNC B0 ;  /* 0x0000000000007941 */ /* 0x000fea0003800000 */
.L_x_296:
        /* <DEDUP_REMOVED lines=13> */
.L_x_299:
[----:B------:R-:W-:Y:S05]  /*e1f0*/  BSYNC B0 ;  /* 0x0000000000007941 */ /* 0x000fea0003800000 */
.L_x_298:
        /* <DEDUP_REMOVED lines=10> */
.L_x_301:
[----:B------:R-:W-:Y:S05]  /*e2a0*/  BSYNC B0 ;  /* 0x0000000000007941 */ /* 0x000fea0003800000 */
.L_x_300:
        /* <DEDUP_REMOVED lines=10> */
.L_x_303:
[----:B------:R-:W-:Y:S05]  /*e350*/  BSYNC B0 ;  /* 0x0000000000007941 */ /* 0x000fea0003800000 */
.L_x_302:
        /* <DEDUP_REMOVED lines=12> */
.L_x_305:
[----:B------:R-:W-:Y:S05]  /*e420*/  BSYNC B0 ;  /* 0x0000000000007941 */ /* 0x000fea0003800000 */
.L_x_304:
        /* <DEDUP_REMOVED lines=13> */
.L_x_307:
[----:B------:R-:W-:Y:S05]  /*e500*/  BSYNC B0 ;  /* 0x0000000000007941 */ /* 0x000fea0003800000 */
.L_x_306:
        /* <DEDUP_REMOVED lines=10> */
.L_x_309:
[----:B------:R-:W-:Y:S05]  /*e5b0*/  BSYNC B0 ;  /* 0x0000000000007941 */ /* 0x000fea0003800000 */
.L_x_308:
        /* <DEDUP_REMOVED lines=10> */
.L_x_311:
[----:B------:R-:W-:Y:S05]  /*e660*/  BSYNC B0 ;  /* 0x0000000000007941 */ /* 0x000fea0003800000 */
.L_x_310:
        /* <DEDUP_REMOVED lines=12> */
.L_x_313:
[----:B------:R-:W-:Y:S05]  /*e730*/  BSYNC B0 ;  /* 0x0000000000007941 */ /* 0x000fea0003800000 */
.L_x_312:
        /* <DEDUP_REMOVED lines=13> */
.L_x_315:
[----:B------:R-:W-:Y:S05]  /*e810*/  BSYNC B0 ;  /* 0x0000000000007941 */ /* 0x000fea0003800000 */
.L_x_314:
        /* <DEDUP_REMOVED lines=10> */
.L_x_317:
[----:B------:R-:W-:Y:S05]  /*e8c0*/  BSYNC B0 ;  /* 0x0000000000007941 */ /* 0x000fea0003800000 */
.L_x_316:
        /* <DEDUP_REMOVED lines=10> */
.L_x_319:
[----:B------:R-:W-:Y:S05]  /*e970*/  BSYNC B0 ;  /* 0x0000000000007941 */ /* 0x000fea0003800000 */
.L_x_318:
        /* <DEDUP_REMOVED lines=12> */
.L_x_321:
[----:B------:R-:W-:Y:S05]  /*ea40*/  BSYNC B0 ;  /* 0x0000000000007941 */ /* 0x000fea0003800000 */
.L_x_320:
        /* <DEDUP_REMOVED lines=13> */
.L_x_323:
[----:B------:R-:W-:Y:S05]  /*eb20*/  BSYNC B0 ;  /* 0x0000000000007941 */ /* 0x000fea0003800000 */
.L_x_322:
        /* <DEDUP_REMOVED lines=10> */
.L_x_325:
[----:B------:R-:W-:Y:S05]  /*ebd0*/  BSYNC B0 ;  /* 0x0000000000007941 */ /* 0x000fea0003800000 */
.L_x_324:
        /* <DEDUP_REMOVED lines=10> */
.L_x_327:
[----:B------:R-:W-:Y:S05]  /*ec80*/  BSYNC B0 ;  /* 0x0000000000007941 */ /* 0x000fea0003800000 */
.L_x_326:
        /* <DEDUP_REMOVED lines=12> */
.L_x_329:
[----:B------:R-:W-:Y:S05]  /*ed50*/  BSYNC B0 ;  /* 0x0000000000007941 */ /* 0x000fea0003800000 */
.L_x_328:
        /* <DEDUP_REMOVED lines=13> */
.L_x_331:
[----:B------:R-:W-:Y:S05]  /*ee30*/  BSYNC B0 ;  /* 0x0000000000007941 */ /* 0x000fea0003800000 */
.L_x_330:
        /* <DEDUP_REMOVED lines=10> */
.L_x_333:
[----:B------:R-:W-:Y:S05]  /*eee0*/  BSYNC B0 ;  /* 0x0000000000007941 */ /* 0x000fea0003800000 */
.L_x_332:
        /* <DEDUP_REMOVED lines=10> */
.L_x_335:
[----:B------:R-:W-:Y:S05]  /*ef90*/  BSYNC B0 ;  /* 0x0000000000007941 */ /* 0x000fea0003800000 */
.L_x_334:
        /* <DEDUP_REMOVED lines=12> */
.L_x_337:
[----:B------:R-:W-:Y:S05]  /*f060*/  BSYNC B0 ;  /* 0x0000000000007941 */ /* 0x000fea0003800000 */
.L_x_336:
[----:B-----5:R-:W-:Y:S01]  /*f070*/  HADD2.F32 R3, -RZ, R217.H0_H0 ;  /* 0x200000d9ff037230 */ /* 0x020fe20000004100 */
[----:B------:R-:W-:Y:S01]  /*f080*/  @P4 MOV R9, R21 ;  /* 0x0000001500094202 */ /* 0x000fe20000000f00 */
[----:B------:R-:W-:Y:S03]  /*f090*/  BSSY B0, `(.L_x_338) ;  /* 0x000000b000007945 */ /* 0x000fe60003800000 */
        /* <DEDUP_REMOVED lines=10> */
.L_x_339:
[----:B------:R-:W-:Y:S05]  /*f140*/  BSYNC B0 ;  /* 0x0000000000007941 */ /* 0x000fea0003800000 */
.L_x_338:
        /* <DEDUP_REMOVED lines=10> */
.L_x_341:
[----:B------:R-:W-:Y:S05]  /*f1f0*/  BSYNC B0 ;  /* 0x0000000000007941 */ /* 0x000fea0003800000 */
.L_x_340:
        /* <DEDUP_REMOVED lines=10> */
.L_x_343:
[----:B------:R-:W-:Y:S05]  /*f2a0*/  BSYNC B0 ;  /* 0x0000000000007941 */ /* 0x000fea0003800000 */
.L_x_342:
[----:B-----5:R-:W-:Y:S01]  /*f2b0*/  HADD2.F32 R3, -RZ, R217.H0_H0 ;  /* 0x200000d9ff037230 */ /* 0x020fe20000004100 */
[----:B------:R-:W-:Y:S01]  /*f2c0*/  IADD3 R8, R4, UR23, R216 ;  /* 0x0000001704087c10 */ /* 0x000fe2000fffe0d8 */
[----:B------:R-:W-:Y:S01]  /*f2d0*/  @P4 IMAD.MOV.U32 R9, RZ, RZ, R21 ;  /* 0x000000ffff094224 */ /* 0x000fe200078e0015 */
[----:B------:R-:W-:Y:S02]  /*f2e0*/  BSSY B0, `(.L_x_344) ;  /* 0x0000009000007945 */ /* 0x000fe40003800000 */
        /* <DEDUP_REMOVED lines=8> */
.L_x_345:
[----:B------:R-:W-:Y:S05]  /*f370*/  BSYNC B0 ;  /* 0x0000000000007941 */ /* 0x000fea0003800000 */
.L_x_344:
[----:B-----5:R-:W-:Y:S01]  /*f380*/  HADD2.F32 R3, -RZ, R217.H0_H0 ;  /* 0x200000d9ff037230 */ /* 0x020fe20000004100 */
[----:B------:R-:W-:Y:S01]  /*f390*/  BSSY B0, `(.L_x_346) ;  /* 0x000000b000007945 */ /* 0x000fe20003800000 */
[----:B------:R-:W-:-:S03]  /*f3a0*/  @P4 IMAD.MOV.U32 R9, RZ, RZ, R21 ;  /* 0x000000ffff094224 */ /* 0x000fc600078e0015 */
[----:B------:R-:W-:-:S04]  /*f3b0*/  FMUL R8, R3, UR8 ;  /* 0x0000000803087c20 */ /* 0x000fc80008400000 */
[----:B------:R-:W-:-:S05]  /*f3c0*/  FFMA R8, R123, UR13, R8 ;  /* 0x0000000d7b087c23 */ /* 0x000fca0008000008 */
[----:B------:R-:W-:Y:S02]  /*f3d0*/  F2FP.F16.F32.PACK_AB R3, RZ, R8 ;  /* 0x00000008ff03723e */ /* 0x000fe400000000ff */
[----:B------:R-:W-:-:S05]  /*f3e0*/  IADD3 R8, R4, UR23, R216 ;  /* 0x0000001704087c10 */ /* 0x000fca000fffe0d8 */
[----:B------:R0:W-:Y:S01]  /*f3f0*/  @P4 STG.E.U16 desc[UR24][R8.64+0x82], R3 ;  /* 0x0000820308004986 */ /* 0x0001e2000c101518 */
[----:B------:R-:W-:-:S04]  /*f400*/  LOP3.LUT P4, RZ, R2, 0x2000, RZ, 0xc0, !PT ;  /* 0x0000200002ff7812 */ /* 0x000fc8000788c0ff */
[----:B------:R-:W-:-:S13]  /*f410*/  ISETP.GT.AND P4, PT, R0, 0x80, P4 ;  /* 0x000000800000780c */ /* 0x000fda0002784270 */
[----:B0-----:R-:W-:Y:S05]  /*f420*/  @!P4 BRA `(.L_x_347) ;  /* 0x000000000004c947 */ /* 0x001fea0003800000 */
[----:B------:R0:W5:Y:S02]  /*f430*/  LDG.E.LTC128B.U16 R217, desc[UR24][R220.64+0x90] ;  /* 0x00009018dcd97981 */ /* 0x000164000c1e1520 */
.L_x_347:
[----:B------:R-:W-:Y:S05]  /*f440*/  BSYNC B0 ;  /* 0x0000000000007941 */ /* 0x000fea0003800000 */
.L_x_346:
        /* <DEDUP_REMOVED lines=10> */
.L_x_349:
[----:B------:R-:W-:Y:S05]  /*f4f0*/  BSYNC B0 ;  /* 0x0000000000007941 */ /* 0x000fea0003800000 */
.L_x_348:
        /* <DEDUP_REMOVED lines=10> */
.L_x_351:
[----:B------:R-:W-:Y:S05]  /*f5a0*/  BSYNC B0 ;  /* 0x0000000000007941 */ /* 0x000fea0003800000 */
.L_x_350:
        /* <DEDUP_REMOVED lines=12> */
.L_x_353:
[----:B------:R-:W-:Y:S05]  /*f670*/  BSYNC B0 ;  /* 0x0000000000007941 */ /* 0x000fea0003800000 */
.L_x_352:
        /* <DEDUP_REMOVED lines=12> */
.L_x_355:
[----:B------:R-:W-:Y:S05]  /*f740*/  BSYNC B0 ;  /* 0x0000000000007941 */ /* 0x000fea0003800000 */
.L_x_354:
        /* <DEDUP_REMOVED lines=10> */
.L_x_357:
[----:B------:R-:W-:Y:S05]  /*f7f0*/  BSYNC B0 ;  /* 0x0000000000007941 */ /* 0x000fea0003800000 */
.L_x_356:
        /* <DEDUP_REMOVED lines=10> */
.L_x_359:
[----:B------:R-:W-:Y:S05]  /*f8a0*/  BSYNC B0 ;  /* 0x0000000000007941 */ /* 0x000fea0003800000 */
.L_x_358:
        /* <DEDUP_REMOVED lines=12> */
.L_x_361:
[----:B------:R-:W-:Y:S05]  /*f970*/  BSYNC B0 ;  /* 0x0000000000007941 */ /* 0x000fea0003800000 */
.L_x_360:
        /* <DEDUP_REMOVED lines=12> */
.L_x_363:
[----:B------:R-:W-:Y:S05]  /*fa40*/  BSYNC B0 ;  /* 0x0000000000007941 */ /* 0x000fea0003800000 */
.L_x_362:
        /* <DEDUP_REMOVED lines=10> */
.L_x_365:
[----:B------:R-:W-:Y:S05]  /*faf0*/  BSYNC B0 ;  /* 0x0000000000007941 */ /* 0x000fea0003800000 */
.L_x_364:
        /* <DEDUP_REMOVED lines=10> */
.L_x_367:
[----:B------:R-:W-:Y:S05]  /*fba0*/  BSYNC B0 ;  /* 0x0000000000007941 */ /* 0x000fea0003800000 */
.L_x_366:
        /* <DEDUP_REMOVED lines=12> */
.L_x_369:
[----:B------:R-:W-:Y:S05]  /*fc70*/  BSYNC B0 ;  /* 0x0000000000007941 */ /* 0x000fea0003800000 */
.L_x_368:
        /* <DEDUP_REMOVED lines=12> */
.L_x_371:
[----:B------:R-:W-:Y:S05]  /*fd40*/  BSYNC B0 ;  /* 0x0000000000007941 */ /* 0x000fea0003800000 */
.L_x_370:
        /* <DEDUP_REMOVED lines=10> */
.L_x_373:
[----:B------:R-:W-:Y:S05]  /*fdf0*/  BSYNC B0 ;  /* 0x0000000000007941 */ /* 0x000fea0003800000 */
.L_x_372:
        /* <DEDUP_REMOVED lines=10> */
.L_x_375:
[----:B------:R-:W-:Y:S05]  /*fea0*/  BSYNC B0 ;  /* 0x0000000000007941 */ /* 0x000fea0003800000 */
.L_x_374:
        /* <DEDUP_REMOVED lines=12> */
.L_x_377:
[----:B------:R-:W-:Y:S05]  /*ff70*/  BSYNC B0 ;  /* 0x0000000000007941 */ /* 0x000fea0003800000 */
.L_x_376:
        /* <DEDUP_REMOVED lines=12> */
.L_x_379:
[----:B------:R-:W-:Y:S05]  /*10040*/  BSYNC B0 ;  /* 0x0000000000007941 */ /* 0x000fea0003800000 */
.L_x_378:
        /* <DEDUP_REMOVED lines=9> */
.L_x_381:
[----:B------:R-:W-:Y:S05]  /*100e0*/  BSYNC B0 ;  /* 0x0000000000007941 */ /* 0x000fea0003800000 */
.L_x_380:
        /* <DEDUP_REMOVED lines=10> */
.L_x_383:
[----:B------:R-:W-:Y:S05]  /*10190*/  BSYNC B0 ;  /* 0x0000000000007941 */ /* 0x000fea0003800000 */
.L_x_382:
        /* <DEDUP_REMOVED lines=8> */
[----:B------:R-:W-:-:S13]  /*10220*/  ISETP.GT.AND P4, PT, R0, 0x88, P6 ;  /* 0x000000880000780c */ /* 0x000fda0003784270 */
[----:B0-----:R-:W-:Y:S05]  /*10230*/  @!P4 BRA `(.L_x_385) ;  /* 0x000000000004c947 */ /* 0x001fea0003800000 */
[----:B------:R0:W5:Y:S02]  /*10240*/  LDG.E.LTC128B.U16 R217, desc[UR24][R18.64+0xd2] ;  /* 0x0000d21812d97981 */ /* 0x000164000c1e1520 */
.L_x_385:
[----:B------:R-:W-:Y:S05]  /*10250*/  BSYNC B0 ;  /* 0x0000000000007941 */ /* 0x000fea0003800000 */
.L_x_384:
        /* <DEDUP_REMOVED lines=8> */
[----:B------:R-:W-:-:S13]  /*102e0*/  ISETP.GT.AND P4, PT, R0, 0x80, P3 ;  /* 0x000000800000780c */ /* 0x000fda0001f84270 */
[----:B0-----:R-:W-:Y:S05]  /*102f0*/  @!P4 BRA `(.L_x_387) ;  /* 0x000000000004c947 */ /* 0x001fea0003800000 */
[----:B------:R0:W5:Y:S02]  /*10300*/  LDG.E.LTC128B.U16 R217, desc[UR24][R220.64+0xe0] ;  /* 0x0000e018dcd97981 */ /* 0x000164000c1e1520 */
.L_x_387:
[----:B------:R-:W-:Y:S05]  /*10310*/  BSYNC B0 ;  /* 0x0000000000007941 */ /* 0x000fea0003800000 */
.L_x_386:
        /* <DEDUP_REMOVED lines=9> */
.L_x_389:
[----:B------:R-:W-:Y:S05]  /*103b0*/  BSYNC B0 ;  /* 0x0000000000007941 */ /* 0x000fea0003800000 */
.L_x_388:
        /* <DEDUP_REMOVED lines=9> */
.L_x_391:
[----:B------:R-:W-:Y:S05]  /*10450*/  BSYNC B0 ;  /* 0x0000000000007941 */ /* 0x000fea0003800000 */
.L_x_390:
        /* <DEDUP_REMOVED lines=11> */
.L_x_393:
[----:B------:R-:W-:Y:S05]  /*10510*/  BSYNC B0 ;  /* 0x0000000000007941 */ /* 0x000fea0003800000 */
.L_x_392:
        /* <DEDUP_REMOVED lines=11> */
.L_x_395:
[----:B------:R-:W-:Y:S05]  /*105d0*/  BSYNC B0 ;  /* 0x0000000000007941 */ /* 0x000fea0003800000 */
.L_x_394:
        /* <DEDUP_REMOVED lines=9> */
.L_x_397:
[----:B------:R-:W-:Y:S05]  /*10670*/  BSYNC B0 ;  /* 0x0000000000007941 */ /* 0x000fea0003800000 */
.L_x_396:
        /* <DEDUP_REMOVED lines=9> */
.L_x_399:
[----:B------:R-:W-:Y:S05]  /*10710*/  BSYNC B0 ;  /* 0x0000000000007941 */ /* 0x000fea0003800000 */
.L_x_398:
        /* <DEDUP_REMOVED lines=11> */
.L_x_401:
[----:B------:R-:W-:Y:S05]  /*107d0*/  BSYNC B0 ;  /* 0x0000000000007941 */ /* 0x000fea0003800000 */
.L_x_400:
[----:B-----5:R-:W-:Y:S01]  /*107e0*/  HADD2.F32 R3, -RZ, R217.H0_H0 ;  /* 0x200000d9ff037230 */ /* 0x020fe20000004100 */
[----:B------:R-:W-:-:S04]  /*107f0*/  IADD3 R20, R4, UR23, R216 ;  /* 0x0000001704147c10 */ /* 0x000fc8000fffe0d8 */
[----:B------:R-:W-:-:S04]  /*10800*/  FMUL R6, R3, UR8 ;  /* 0x0000000803067c20 */ /* 0x000fc80008400000 */
[----:B------:R-:W-:-:S05]  /*10810*/  FFMA R6, R151, UR13, R6 ;  /* 0x0000000d97067c23 */ /* 0x000fca0008000006 */
[----:B------:R-:W-:-:S05]  /*10820*/  F2FP.F16.F32.PACK_AB R6, RZ, R6 ;  /* 0x00000006ff06723e */ /* 0x000fca00000000ff */
[----:B------:R1:W-:Y:S01]  /*10830*/  @P4 STG.E.U16 desc[UR24][R20.64+0xf2], R6 ;  /* 0x0000f20614004986 */ /* 0x0003e2000c101518 */
[----:B------:R-:W-:-:S13]  /*10840*/  ISETP.GT.AND P4, PT, R0, 0xc0, P5 ;  /* 0x000000c00000780c */ /* 0x000fda0002f84270 */
[----:B------:R-:W2:Y:S01]  /*10850*/  @P4 LDG.E.LTC128B.U16 R217, desc[UR24][R228.64] ;  /* 0x00000018e4d94981 */ /* 0x000ea2000c1e1520 */
[----:B------:R-:W-:Y:S01]  /*10860*/  IMAD.U32 R7, RZ, RZ, UR18 ;  /* 0x00000012ff077e24 */ /* 0x000fe2000f8e00ff */
[----:B------:R-:W-:Y:S01]  /*10870*/  UIMAD UR9, UR19, 0x180, URZ ;  /* 0x00000180130978a4 */ /* 0x000fe2000f8e023f */
[----:B------:R-:W-:Y:S02]  /*10880*/  BSSY B0, `(.L_x_402) ;  /* 0x000000d000007945 */ /* 0x000fe40003800000 */
[----:B------:R-:W-:-:S04]  /*10890*/  IMAD.WIDE.U32 R4, R7, 0x180, R4 ;  /* 0x0000018007047825 */ /* 0x000fc800078e0004 */
[----:B------:R-:W-:Y:S02]  /*108a0*/  VIADD R7, R5, UR9 ;  /* 0x0000000905077c36 */ /* 0x000fe40008000000 */
[----:B-1----:R-:W-:Y:S02]  /*108b0*/  @P4 IMAD.MOV.U32 R6, RZ, RZ, R4 ;  /* 0x000000ffff064224 */ /* 0x002fe400078e0004 */
        /* <DEDUP_REMOVED lines=9> */
.L_x_403:
[----:B------:R-:W-:Y:S05]  /*10950*/  BSYNC B0 ;  /* 0x0000000000007941 */ /* 0x000fea0003800000 */
.L_x_402:
[----:B-----5:R-:W-:Y:S01]  /*10960*/  HADD2.F32 R3, -RZ, R217.H0_H0 ;  /* 0x200000d9ff037230 */ /* 0x020fe20000004100 */
[----:B------:R-:W-:Y:S01]  /*10970*/  ISETP.GT.AND P5, PT, R0, 0xc8, P5 ;  /* 0x000000c80000780c */ /* 0x000fe20002fa4270 */
[----:B------:R-:W-:Y:S01]  /*10980*/  @P4 IMAD.MOV.U32 R12, RZ, RZ, R4 ;  /* 0x000000ffff0c4224 */ /* 0x000fe200078e0004 */
[----:B------:R-:W-:Y:S01]  /*10990*/  BSSY B0, `(.L_x_404) ;  /* 0x000000e000007945 */ /* 0x000fe20003800000 */
[----:B------:R-:W-:Y:S02]  /*109a0*/  @P4 IMAD.MOV.U32 R13, RZ, RZ, R7 ;  /* 0x000000ffff0d4224 */ /* 0x000fe400078e0007 */
[----:B------:R-:W-:Y:S01]  /*109b0*/  FMUL R6, R3, UR8 ;  /* 0x0000000803067c20 */ /* 0x000fe20008400000 */
[----:B------:R-:W-:-:S03]  /*109c0*/  VIADD R9, R5, UR9 ;  /* 0x0000000905097c36 */ /* 0x000fc60008000000 */
[----:B------:R-:W-:-:S05]  /*109d0*/  FFMA R6, R25, UR13, R6 ;  /* 0x0000000d19067c23 */ /* 0x000fca0008000006 */
[----:B------:R-:W-:-:S04]  /*109e0*/  F2FP.F16.F32.PACK_AB R6, RZ, R6 ;  /* 0x00000006ff06723e */ /* 0x000fc800000000ff */
[----:B------:R-:W-:-:S05]  /*109f0*/  PRMT R3, R6, 0x7610, R3 ;  /* 0x0000761006037816 */ /* 0x000fca0000000003 */
[----:B------:R2:W-:Y:S01]  /*10a00*/  @P4 STG.E.U16 desc[UR24][R12.64+0x2], R3 ;  /* 0x000002030c004986 */ /* 0x0005e2000c101518 */
[----:B------:R-:W-:-:S04]  /*10a10*/  IADD3 R10, P4, R4, UR23, RZ ;  /* 0x00000017040a7c10 */ /* 0x000fc8000ff9e0ff */
[----:B------:R-:W-:Y:S02]  /*10a20*/  IADD3.X R11, R7, UR6, RZ, P4, !PT ;  /* 0x00000006070b7c10 */ /* 0x000fe4000a7fe4ff */
[----:B------:R-:W-:-:S04]  /*10a30*/  IADD3 R6, P4, R4, UR23, RZ ;  /* 0x0000001704067c10 */ /* 0x000fc8000ff9e0ff */
[----:B------:R-:W-:Y:S01]  /*10a40*/  IADD3.X R7, R9, UR6, RZ, P4, !PT ;  /* 0x0000000609077c10 */ /* 0x000fe2000a7fe4ff */
[----:B--2---:R-:W-:Y:S08]  /*10a50*/  @!P5 BRA `(.L_x_405) ;  /* 0x000000000004d947 */ /* 0x004ff00003800000 */
[----:B------:R2:W5:Y:S02]  /*10a60*/  LDG.E.LTC128B.U16 R217, desc[UR24][R14.64] ;  /* 0x000000180ed97981 */ /* 0x000564000c1e1520 */
.L_x_405:
[----:B------:R-:W-:Y:S05]  /*10a70*/  BSYNC B0 ;  /* 0x0000000000007941 */ /* 0x000fea0003800000 */
.L_x_404:
[----:B-----5:R-:W-:Y:S01]  /*10a80*/  HADD2.F32 R3, -RZ, R217.H0_H0 ;  /* 0x200000d9ff037230 */ /* 0x020fe20000004100 */
[----:B------:R-:W-:Y:S01]  /*10a90*/  LOP3.LUT P4, RZ, R2, 0x2, RZ, 0xc0, !PT ;  /* 0x0000000202ff7812 */ /* 0x000fe2000788c0ff */
[----:B------:R-:W-:Y:S03]  /*10aa0*/  BSSY B0, `(.L_x_406) ;  /* 0x0000008000007945 */ /* 0x000fe60003800000 */
[----:B------:R-:W-:Y:S01]  /*10ab0*/  FMUL R3, R3, UR8 ;  /* 0x0000000803037c20 */ /* 0x000fe20008400000 */
[----:B------:R-:W-:-:S03]  /*10ac0*/  ISETP.GT.AND P4, PT, R0, 0xc8, P4 ;  /* 0x000000c80000780c */ /* 0x000fc60002784270 */
[----:B------:R-:W-:-:S05]  /*10ad0*/  FFMA R3, R26, UR13, R3 ;  /* 0x0000000d1a037c23 */ /* 0x000fca0008000003 */
[----:B------:R-:W-:-:S05]  /*10ae0*/  F2FP.F16.F32.PACK_AB R3, RZ, R3 ;  /* 0x00000003ff03723e */ /* 0x000fca00000000ff */
[----:B------:R0:W-:Y:S01]  /*10af0*/  @P5 STG.E.U16 desc[UR24][R10.64], R3 ;  /* 0x000000030a005986 */ /* 0x0001e2000c101518 */
[----:B------:R-:W-:Y:S05]  /*10b00*/  @!P4 BRA `(.L_x_407) ;  /* 0x000000000004c947 */ /* 0x000fea0003800000 */
[----:B------:R0:W5:Y:S02]  /*10b10*/  LDG.E.LTC128B.U16 R217, desc[UR24][R22.64+0x2] ;  /* 0x0000021816d97981 */ /* 0x000164000c1e1520 */
.L_x_407:
[----:B------:R-:W-:Y:S05]  /*10b20*/  BSYNC B0 ;  /* 0x0000000000007941 */ /* 0x000fea0003800000 */
.L_x_406:
[----:B0----5:R-:W-:Y:S01]  /*10b30*/  HADD2.F32 R3, -RZ, R217.H0_H0 ;  /* 0x200000d9ff037230 */ /* 0x021fe20000004100 */
[----:B------:R-:W-:Y:S01]  /*10b40*/  LOP3.LUT P5, RZ, R2, 0x4, RZ, 0xc0, !PT ;  /* 0x0000000402ff7812 */ /* 0x000fe200078ac0ff */
[----:B------:R-:W-:Y:S03]  /*10b50*/  BSSY B0, `(.L_x_408) ;  /* 0x0000009000007945 */ /* 0x000fe60003800000 */
[----:B------:R-:W-:-:S04]  /*10b60*/  FMUL R10, R3, UR8 ;  /* 0x00000008030a7c20 */ /* 0x000fc80008400000 */
[----:B------:R-:W-:-:S05]  /*10b70*/  FFMA R10, R27, UR13, R10 ;  /* 0x0000000d1b0a7c23 */ /* 0x000fca000800000a */
[----:B------:R-:W-:Y:S01]  /*10b80*/  F2FP.F16.F32.PACK_AB R3, RZ, R10 ;  /* 0x0000000aff03723e */ /* 0x000fe200000000ff */
[----:B------:R-:W-:-:S05]  /*10b90*/  VIADD R10, R4, UR23 ;  /* 0x00000017040a7c36 */ /* 0x000fca0008000000 */
[----:B------:R0:W-:Y:S01]  /*10ba0*/  @P4 STG.E.U16 desc[UR24][R10.64+0x2], R3 ;  /* 0x000002030a004986 */ /* 0x0001e2000c101518 */
[----:B------:R-:W-:-:S13]  /*10bb0*/  ISETP.GT.AND P4, PT, R0, 0xc0, P5 ;  /* 0x000000c00000780c */ /* 0x000fda0002f84270 */
[----:B0-----:R-:W-:Y:S05]  /*10bc0*/  @!P4 BRA `(.L_x_409) ;  /* 0x000000000004c947 */ /* 0x001fea0003800000 */
[----:B------:R0:W5:Y:S02]  /*10bd0*/  LDG.E.LTC128B.U16 R217, desc[UR24][R222.64+0x10] ;  /* 0x00001018ded97981 */ /* 0x000164000c1e1520 */
.L_x_409:
[----:B------:R-:W-:Y:S05]  /*10be0*/  BSYNC B0 ;  /* 0x0000000000007941 */ /* 0x000fea0003800000 */
.L_x_408:
[----:B-----5:R-:W-:Y:S01]  /*10bf0*/  HADD2.F32 R3, -RZ, R217.H0_H0 ;  /* 0x200000d9ff037230 */ /* 0x020fe20000004100 */
[----:B------:R-:W-:Y:S01]  /*10c00*/  LOP3.LUT P5, RZ, R2, 0x8, RZ, 0xc0, !PT ;  /* 0x0000000802ff7812 */ /* 0x000fe200078ac0ff */
        /* <DEDUP_REMOVED lines=9> */
.L_x_411:
[----:B------:R-:W-:Y:S05]  /*10ca0*/  BSYNC B0 ;  /* 0x0000000000007941 */ /* 0x000fea0003800000 */
.L_x_410:
        /* <DEDUP_REMOVED lines=13> */
.L_x_413:
[----:B------:R-:W-:Y:S05]  /*10d80*/  BSYNC B0 ;  /* 0x0000000000007941 */ /* 0x000fea0003800000 */
.L_x_412:
        /* <DEDUP_REMOVED lines=9> */
.L_x_415:
[----:B------:R-:W-:Y:S05]  /*10e20*/  BSYNC B0 ;  /* 0x0000000000007941 */ /* 0x000fea0003800000 */
.L_x_414:
[----:B-----5:R-:W-:Y:S01]  /*10e30*/  HADD2.F32 R3, -RZ, R217.H0_H0 ;  /* 0x200000d9ff037230 */ /* 0x020fe20000004100 */
[----:B------:R-:W-:Y:S01]  /*10e40*/  LOP3.LUT P5, RZ, R2, 0x10, RZ, 0xc0, !PT ;  /* 0x0000001002ff7812 */ /* 0x000fe200078ac0ff */
[----:B------:R-:W-:Y:S01]  /*10e50*/  @P4 IMAD.MOV.U32 R11, RZ, RZ, R7 ;  /* 0x000000ffff0b4224 */ /* 0x000fe200078e0007 */
[----:B------:R-:W-:Y:S02]  /*10e60*/  BSSY B0, `(.L_x_416) ;  /* 0x0000009000007945 */ /* 0x000fe40003800000 */
        /* <DEDUP_REMOVED lines=8> */
.L_x_417:
[----:B------:R-:W-:Y:S05]  /*10ef0*/  BSYNC B0 ;  /* 0x0000000000007941 */ /* 0x000fea0003800000 */
.L_x_416:
[----:B-----5:R-:W-:Y:S01]  /*10f00*/  HADD2.F32 R3, -RZ, R217.H0_H0 ;  /* 0x200000d9ff037230 */ /* 0x020fe20000004100 */
[----:B------:R-:W-:Y:S01]  /*10f10*/  LOP3.LUT P5, RZ, R2, 0x400000, RZ, 0xc0, !PT ;  /* 0x0040000002ff7812 */ /* 0x000fe200078ac0ff */
[----:B------:R-:W-:Y:S01]  /*10f20*/  @P4 IMAD.MOV.U32 R10, RZ, RZ, R4 ;  /* 0x000000ffff0a4224 */ /* 0x000fe200078e0004 */
[----:B------:R-:W-:Y:S01]  /*10f30*/  BSSY B0, `(.L_x_418) ;  /* 0x0000009000007945 */ /* 0x000fe20003800000 */
        /* <DEDUP_REMOVED lines=8> */
.L_x_419:
[----:B------:R-:W-:Y:S05]  /*10fc0*/  BSYNC B0 ;  /* 0x0000000000007941 */ /* 0x000fea0003800000 */
.L_x_418:
        /* <DEDUP_REMOVED lines=13> */
.L_x_421:
[----:B------:R-:W-:Y:S05]  /*110a0*/  BSYNC B0 ;  /* 0x0000000000007941 */ /* 0x000fea0003800000 */
.L_x_420:
[----:B-----5:R-:W-:Y:S01]  /*110b0*/  HADD2.F32 R3, -RZ, R217.H0_H0 ;  /* 0x200000d9ff037230 */ /* 0x020fe20000004100 */
[----:B------:R-:W-:Y:S01]  /*110c0*/  BSSY B0, `(.L_x_422) ;  /* 0x000000a000007945 */ /* 0x000fe20003800000 */
[----:B------:R-:W-:Y:S02]  /*110d0*/  VIADD R10, R4, UR23 ;  /* 0x00000017040a7c36 */ /* 0x000fe40008000000 */
        /* <DEDUP_REMOVED lines=8> */
.L_x_423:
[----:B------:R-:W-:Y:S05]  /*11160*/  BSYNC B0 ;  /* 0x0000000000007941 */ /* 0x000fea0003800000 */
.L_x_422:
        /* <DEDUP_REMOVED lines=12> */
.L_x_425:
[----:B------:R-:W-:Y:S05]  /*11230*/  BSYNC B0 ;  /* 0x0000000000007941 */ /* 0x000fea0003800000 */
.L_x_424:
        /* <DEDUP_REMOVED lines=12> */
.L_x_427:
[----:B------:R-:W-:Y:S05]  /*11300*/  BSYNC B0 ;  /* 0x0000000000007941 */ /* 0x000fea0003800000 */
.L_x_426:
        /* <DEDUP_REMOVED lines=13> */
.L_x_429:
[----:B------:R-:W-:Y:S05]  /*113e0*/  BSYNC B0 ;  /* 0x0000000000007941 */ /* 0x000fea0003800000 */
.L_x_428:
        /* <DEDUP_REMOVED lines=11> */
.L_x_431:
[----:B------:R-:W-:Y:S05]  /*114a0*/  BSYNC B0 ;  /* 0x0000000000007941 */ /* 0x000fea0003800000 */
.L_x_430:
        /* <DEDUP_REMOVED lines=12> */
.L_x_433:
[----:B------:R-:W-:Y:S05]  /*11570*/  BSYNC B0 ;  /* 0x0000000000007941 */ /* 0x000fea0003800000 */
.L_x_432:
        /* <DEDUP_REMOVED lines=12> */
.L_x_435:
[----:B------:R-:W-:Y:S05]  /*11640*/  BSYNC B0 ;  /* 0x0000000000007941 */ /* 0x000fea0003800000 */
.L_x_434:
        /* <DEDUP_REMOVED lines=13> */
.L_x_437:
[----:B------:R-:W-:Y:S05]  /*11720*/  BSYNC B0 ;  /* 0x0000000000007941 */ /* 0x000fea0003800000 */
.L_x_436:
        /* <DEDUP_REMOVED lines=11> */
.L_x_439:
[----:B------:R-:W-:Y:S05]  /*117e0*/  BSYNC B0 ;  /* 0x0000000000007941 */ /* 0x000fea0003800000 */
.L_x_438:
        /* <DEDUP_REMOVED lines=12> */
.L_x_441:
[----:B------:R-:W-:Y:S05]  /*118b0*/  BSYNC B0 ;  /* 0x0000000000007941 */ /* 0x000fea0003800000 */
.L_x_440:
        /* <DEDUP_REMOVED lines=12> */
.L_x_443:
[----:B------:R-:W-:Y:S05]  /*11980*/  BSYNC B0 ;  /* 0x0000000000007941 */ /* 0x000fea0003800000 */
.L_x_442:
        /* <DEDUP_REMOVED lines=13> */
.L_x_445:
[----:B------:R-:W-:Y:S05]  /*11a60*/  BSYNC B0 ;  /* 0x0000000000007941 */ /* 0x000fea0003800000 */
.L_x_444:
        /* <DEDUP_REMOVED lines=11> */
.L_x_447:
[----:B------:R-:W-:Y:S05]  /*11b20*/  BSYNC B0 ;  /* 0x0000000000007941 */ /* 0x000fea0003800000 */
.L_x_446:
        /* <DEDUP_REMOVED lines=12> */
.L_x_449:
[----:B------:R-:W-:Y:S05]  /*11bf0*/  BSYNC B0 ;  /* 0x0000000000007941 */ /* 0x000fea0003800000 */
.L_x_448:
        /* <DEDUP_REMOVED lines=12> */
.L_x_451:
[----:B------:R-:W-:Y:S05]  /*11cc0*/  BSYNC B0 ;  /* 0x0000000000007941 */ /* 0x000fea0003800000 */
.L_x_450:
        /* <DEDUP_REMOVED lines=13> */
.L_x_453:
[----:B------:R-:W-:Y:S05]  /*11da0*/  BSYNC B0 ;  /* 0x0000000000007941 */ /* 0x000fea0003800000 */
.L_x_452:
        /* <DEDUP_REMOVED lines=11> */
.L_x_455:
[----:B------:R-:W-:Y:S05]  /*11e60*/  BSYNC B0 ;  /* 0x0000000000007941 */ /* 0x000fea0003800000 */
.L_x_454:
        /* <DEDUP_REMOVED lines=12> */
.L_x_457:
[----:B------:R-:W-:Y:S05]  /*11f30*/  BSYNC B0 ;  /* 0x0000000000007941 */ /* 0x000fea0003800000 */
.L_x_456:
        /* <DEDUP_REMOVED lines=12> */
.L_x_459:
[----:B------:R-:W-:Y:S05]  /*12000*/  BSYNC B0 ;  /* 0x0000000000007941 */ /* 0x000fea0003800000 */
.L_x_458:
        /* <DEDUP_REMOVED lines=13> */
.L_x_461:
[----:B------:R-:W-:Y:S05]  /*120e0*/  BSYNC B0 ;  /* 0x0000000000007941 */ /* 0x000fea0003800000 */
.L_x_460:
        /* <DEDUP_REMOVED lines=11> */
.L_x_463:
[----:B------:R-:W-:Y:S05]  /*121a0*/  BSYNC B0 ;  /* 0x0000000000007941 */ /* 0x000fea0003800000 */
.L_x_462:
        /* <DEDUP_REMOVED lines=12> */
.L_x_465:
[----:B------:R-:W-:Y:S05]  /*12270*/  BSYNC B0 ;  /* 0x0000000000007941 */ /* 0x000fea0003800000 */
.L_x_464:
        /* <DEDUP_REMOVED lines=12> */
.L_x_467:
[----:B------:R-:W-:Y:S05]  /*12340*/  BSYNC B0 ;  /* 0x0000000000007941 */ /* 0x000fea0003800000 */
.L_x_466:
        /* <DEDUP_REMOVED lines=13> */
.L_x_469:
[----:B------:R-:W-:Y:S05]  /*12420*/  BSYNC B0 ;  /* 0x0000000000007941 */ /* 0x000fea0003800000 */
.L_x_468:
        /* <DEDUP_REMOVED lines=11> */
.L_x_471:
[----:B------:R-:W-:Y:S05]  /*124e0*/  BSYNC B0 ;  /* 0x0000000000007941 */ /* 0x000fea0003800000 */
.L_x_470:
        /* <DEDUP_REMOVED lines=12> */
.L_x_473:
[----:B------:R-:W-:Y:S05]  /*125b0*/  BSYNC B0 ;  /* 0x0000000000007941 */ /* 0x000fea0003800000 */
.L_x_472:
[----:B-----5:R-:W-:Y:S01]  /*125c0*/  HADD2.F32 R3, -RZ, R217.H0_H0 ;  /* 0x200000d9ff037230 */ /* 0x020fe20000004100 */
[----:B------:R-:W-:Y:S01]  /*125d0*/  @P4 MOV R10, R4 ;  /* 0x00000004000a4202 */ /* 0x000fe20000000f00 */
[----:B------:R-:W-:Y:S01]  /*125e0*/  @P4 IMAD.MOV.U32 R11, RZ, RZ, R9 ;  /* 0x000000ffff0b4224 */ /* 0x000fe200078e0009 */
[----:B------:R-:W-:Y:S01]  /*125f0*/  LOP3.LUT P5, RZ, R2, 0x1000, RZ, 0xc0, !PT ;  /* 0x0000100002ff7812 */ /* 0x000fe200078ac0ff */
[----:B------:R-:W-:Y:S01]  /*12600*/  BSSY B0, `(.L_x_474) ;  /* 0x0000008000007945 */ /* 0x000fe20003800000 */
[----:B------:R-:W-:-:S04]  /*12610*/  FMUL R3, R3, UR8 ;  /* 0x0000000803037c20 */ /* 0x000fc80008400000 */
[----:B------:R-:W-:-:S05]  /*12620*/  FFMA R3, R60, UR13, R3 ;  /* 0x0000000d3c037c23 */ /* 0x000fca0008000003 */
[----:B------:R-:W-:-:S05]  /*12630*/  F2FP.F16.F32.PACK_AB R3, RZ, R3 ;  /* 0x00000003ff03723e */ /* 0x000fca00000000ff */
[----:B------:R0:W-:Y:S01]  /*12640*/  @P4 STG.E.U16 desc[UR24][R10.64+0x90], R3 ;  /* 0x000090030a004986 */ /* 0x0001e2000c101518 */
[----:B------:R-:W-:-:S13]  /*12650*/  ISETP.GT.AND P4, PT, R0, 0xc0, P5 ;  /* 0x000000c00000780c */ /* 0x000fda0002f84270 */
[----:B0-----:R-:W-:Y:S05]  /*12660*/  @!P4 BRA `(.L_x_475) ;  /* 0x000000000004c947 */ /* 0x001fea0003800000 */
[----:B------:R0:W5:Y:S02]  /*12670*/  LDG.E.LTC128B.U16 R217, desc[UR24][R222.64+0x92] ;  /* 0x00009218ded97981 */ /* 0x000164000c1e1520 */
.L_x_475:
[----:B------:R-:W-:Y:S05]  /*12680*/  BSYNC B0 ;  /* 0x0000000000007941 */ /* 0x000fea0003800000 */
.L_x_474:
        /* <DEDUP_REMOVED lines=13> */
.L_x_477:
[----:B------:R-:W-:Y:S05]  /*12760*/  BSYNC B0 ;  /* 0x0000000000007941 */ /* 0x000fea0003800000 */
.L_x_476:
        /* <DEDUP_REMOVED lines=11> */
.L_x_479:
[----:B------:R-:W-:Y:S05]  /*12820*/  BSYNC B0 ;  /* 0x0000000000007941 */ /* 0x000fea0003800000 */
.L_x_478:
        /* <DEDUP_REMOVED lines=12> */
.L_x_481:
[----:B------:R-:W-:Y:S05]  /*128f0*/  BSYNC B0 ;  /* 0x0000000000007941 */ /* 0x000fea0003800000 */
.L_x_480:
        /* <DEDUP_REMOVED lines=12> */
.L_x_483:
[----:B------:R-:W-:Y:S05]  /*129c0*/  BSYNC B0 ;  /* 0x0000000000007941 */ /* 0x000fea0003800000 */
.L_x_482:
        /* <DEDUP_REMOVED lines=13> */
.L_x_485:
[----:B------:R-:W-:Y:S05]  /*12aa0*/  BSYNC B0 ;  /* 0x0000000000007941 */ /* 0x000fea0003800000 */
.L_x_484:
        /* <DEDUP_REMOVED lines=11> */
.L_x_487:
[----:B------:R-:W-:Y:S05]  /*12b60*/  BSYNC B0 ;  /* 0x0000000000007941 */ /* 0x000fea0003800000 */
.L_x_486:
        /* <DEDUP_REMOVED lines=12> */
.L_x_489:
[----:B------:R-:W-:Y:S05]  /*12c30*/  BSYNC B0 ;  /* 0x0000000000007941 */ /* 0x000fea0003800000 */
.L_x_488:
        /* <DEDUP_REMOVED lines=12> */
.L_x_491:
[----:B------:R-:W-:Y:S05]  /*12d00*/  BSYNC B0 ;  /* 0x0000000000007941 */ /* 0x000fea0003800000 */
.L_x_490:
        /* <DEDUP_REMOVED lines=13> */
.L_x_493:
[----:B------:R-:W-:Y:S05]  /*12de0*/  BSYNC B0 ;  /* 0x0000000000007941 */ /* 0x000fea0003800000 */
.L_x_492:
        /* <DEDUP_REMOVED lines=11> */
.L_x_495:
[----:B------:R-:W-:Y:S05]  /*12ea0*/  BSYNC B0 ;  /* 0x0000000000007941 */ /* 0x000fea0003800000 */
.L_x_494:
        /* <DEDUP_REMOVED lines=12> */
.L_x_497:
[----:B------:R-:W-:Y:S05]  /*12f70*/  BSYNC B0 ;  /* 0x0000000000007941 */ /* 0x000fea0003800000 */
.L_x_496:
        /* <DEDUP_REMOVED lines=12> */
.L_x_499:
[----:B------:R-:W-:Y:S05]  /*13040*/  BSYNC B0 ;  /* 0x0000000000007941 */ /* 0x000fea0003800000 */
.L_x_498:
        /* <DEDUP_REMOVED lines=13> */
.L_x_501:
[----:B------:R-:W-:Y:S05]  /*13120*/  BSYNC B0 ;  /* 0x0000000000007941 */ /* 0x000fea0003800000 */
.L_x_500:
        /* <DEDUP_REMOVED lines=11> */
.L_x_503:
[----:B------:R-:W-:Y:S05]  /*131e0*/  BSYNC B0 ;  /* 0x0000000000007941 */ /* 0x000fea0003800000 */
.L_x_502:
[----:B------:R-:W-:Y:S01]  /*131f0*/  LOP3.LUT P5, RZ, R2, 0x20, RZ, 0xc0, !PT ;  /* 0x0000002002ff7812 */ /* 0x000fe200078ac0ff */
[----:B-----5:R-:W-:Y:S01]  /*13200*/  HADD2.F32 R2, -RZ, R217.H0_H0 ;  /* 0x200000d9ff027230 */ /* 0x020fe20000004100 */
[----:B------:R-:W-:Y:S04]  /*13210*/  BSSY B0, `(.L_x_504) ;  /* 0x000000b000007945 */ /* 0x000fe80003800000 */
[----:B------:R-:W-:-:S04]  /*13220*/  FMUL R2, R2, UR8 ;  /* 0x0000000802027c20 */ /* 0x000fc80008400000 */
[----:B------:R-:W-:-:S05]  /*13230*/  FFMA R2, R75, UR13, R2 ;  /* 0x0000000d4b027c23 */ /* 0x000fca0008000002 */
[----:B------:R-:W-:Y:S01]  /*13240*/  F2FP.F16.F32.PACK_AB R3, RZ, R2 ;  /* 0x00000002ff03723e */ /* 0x000fe200000000ff */
[----:B------:R-:W-:-:S03]  /*13250*/  VIADD R2, R4, UR23 ;  /* 0x0000001704027c36 */ /* 0x000fc60008000000 */
[----:B------:R-:W-:Y:S01]  /*13260*/  PRMT R10, R3, 0x7610, R10 ;  /* 0x00007610030a7816 */ /* 0x000fe2000000000a */
[----:B------:R-:W-:-:S05]  /*13270*/  @P4 IMAD.MOV.U32 R3, RZ, RZ, R7 ;  /* 0x000000ffff034224 */ /* 0x000fca00078e0007 */
[----:B------:R0:W-:Y:S01]  /*13280*/  @P4 STG.E.U16 desc[UR24][R2.64+0xc2], R10 ;  /* 0x0000c20a02004986 */ /* 0x0001e2000c101518 */
[----:B------:R-:W-:-:S13]  /*13290*/  ISETP.GT.AND P4, PT, R0, 0xc0, P5 ;  /* 0x000000c00000780c */ /* 0x000fda0002f84270 */
[----:B0-----:R-:W-:Y:S05]  /*132a0*/  @!P4 BRA `(.L_x_505) ;  /* 0x000000000004c947 */ /* 0x001fea0003800000 */
[----:B------:R0:W5:Y:S02]  /*132b0*/  LDG.E.LTC128B.U16 R217, desc[UR24][R222.64+0xd0] ;  /* 0x0000d018ded97981 */ /* 0x000164000c1e1520 */
.L_x_505:
[----:B------:R-:W-:Y:S05]  /*132c0*/  BSYNC B0 ;  /* 0x0000000000007941 */ /* 0x000fea0003800000 */
.L_x_504:
[----:B-----5:R-:W-:Y:S01]  /*132d0*/  HADD2.F32 R2, -RZ, R217.H0_H0 ;  /* 0x200000d9ff027230 */ /* 0x020fe20000004100 */
[----:B------:R-:W-:Y:S04]  /*132e0*/  BSSY B0, `(.L_x_506) ;  /* 0x000000b000007945 */ /* 0x000fe80003800000 */
[----:B------:R-:W-:Y:S01]  /*132f0*/  FMUL R3, R2, UR8 ;  /* 0x0000000802037c20 */ /* 0x000fe20008400000 */
[----:B------:R-:W-:-:S03]  /*13300*/  @P4 IMAD.MOV.U32 R2, RZ, RZ, R4 ;  /* 0x000000ffff024224 */ /* 0x000fc600078e0004 */
        /* <DEDUP_REMOVED lines=8> */
.L_x_507:
[----:B------:R-:W-:Y:S05]  /*13390*/  BSYNC B0 ;  /* 0x0000000000007941 */ /* 0x000fea0003800000 */
.L_x_506:
[----:B-----5:R-:W-:Y:S01]  /*133a0*/  HADD2.F32 R2, -RZ, R217.H0_H0 ;  /* 0x200000d9ff027230 */ /* 0x020fe20000004100 */
[----:B------:R-:W-:Y:S01]  /*133b0*/  ISETP.GT.AND P5, PT, R0, 0xc8, P5 ;  /* 0x000000c80000780c */ /* 0x000fe20002fa4270 */
[----:B------:R-:W-:Y:S01]  /*133c0*/  @P4 IMAD.MOV.U32 R3, RZ, RZ, R9 ;  /* 0x000000ffff034224 */ /* 0x000fe200078e0009 */
[----:B------:R-:W-:Y:S02]  /*133d0*/  BSSY B0, `(.L_x_508) ;  /* 0x0000009000007945 */ /* 0x000fe40003800000 */
[----:B------:R-:W-:-:S04]  /*133e0*/  FMUL R2, R2, UR8 ;  /* 0x0000000802027c20 */ /* 0x000fc80008400000 */
[----:B------:R-:W-:-:S05]  /*133f0*/  FFMA R2, R77, UR13, R2 ;  /* 0x0000000d4d027c23 */ /* 0x000fca0008000002 */
[----:B------:R-:W-:-:S04]  /*13400*/  F2FP.F16.F32.PACK_AB R2, RZ, R2 ;  /* 0x00000002ff02723e */ /* 0x000fc800000000ff */
[----:B------:R-:W-:Y:S01]  /*13410*/  PRMT R10, R2, 0x7610, R10 ;  /* 0x00007610020a7816 */ /* 0x000fe2000000000a */
[----:B------:R-:W-:-:S05]  /*13420*/  @P4 IMAD.MOV.U32 R2, RZ, RZ, R4 ;  /* 0x000000ffff024224 */ /* 0x000fca00078e0004 */
[----:B------:R0:W-:Y:S01]  /*13430*/  @P4 STG.E.U16 desc[UR24][R2.64+0xd2], R10 ;  /* 0x0000d20a02004986 */ /* 0x0001e2000c101518 */
[----:B------:R-:W-:Y:S05]  /*13440*/  @!P5 BRA `(.L_x_509) ;  /* 0x000000000004d947 */ /* 0x000fea0003800000 */
[----:B------:R0:W5:Y:S02]  /*13450*/  LDG.E.LTC128B.U16 R217, desc[UR24][R22.64+0xd0] ;  /* 0x0000d01816d97981 */ /* 0x000164000c1e1520 */
.L_x_509:
[----:B------:R-:W-:Y:S05]  /*13460*/  BSYNC B0 ;  /* 0x0000000000007941 */ /* 0x000fea0003800000 */
.L_x_508:
[----:B0----5:R-:W-:Y:S01]  /*13470*/  HADD2.F32 R2, -RZ, R217.H0_H0 ;  /* 0x200000d9ff027230 */ /* 0x021fe20000004100 */
[----:B------:R-:W-:Y:S01]  /*13480*/  ISETP.GT.AND P4, PT, R0, 0xc8, P6 ;  /* 0x000000c80000780c */ /* 0x000fe20003784270 */
[----:B------:R-:W-:Y:S03]  /*13490*/  BSSY B0, `(.L_x_510) ;  /* 0x000000a000007945 */ /* 0x000fe60003800000 */
[----:B------:R-:W-:Y:S01]  /*134a0*/  FMUL R3, R2, UR8 ;  /* 0x0000000802037c20 */ /* 0x000fe20008400000 */
[----:B------:R-:W-:-:S03]  /*134b0*/  VIADD R2, R4, UR23 ;  /* 0x0000001704027c36 */ /* 0x000fc60008000000 */
[----:B------:R-:W-:-:S05]  /*134c0*/  FFMA R3, R78, UR13, R3 ;  /* 0x0000000d4e037c23 */ /* 0x000fca0008000003 */
[----:B------:R-:W-:-:S04]  /*134d0*/  F2FP.F16.F32.PACK_AB R3, RZ, R3 ;  /* 0x00000003ff03723e */ /* 0x000fc800000000ff */
[----:B------:R-:W-:Y:S01]  /*134e0*/  PRMT R10, R3, 0x7610, R10 ;  /* 0x00007610030a7816 */ /* 0x000fe2000000000a */
[----:B------:R-:W-:-:S05]  /*134f0*/  @P5 IMAD.MOV.U32 R3, RZ, RZ, R7 ;  /* 0x000000ffff035224 */ /* 0x000fca00078e0007 */
[----:B------:R0:W-:Y:S01]  /*13500*/  @P5 STG.E.U16 desc[UR24][R2.64+0xd0], R10 ;  /* 0x0000d00a02005986 */ /* 0x0001e2000c101518 */
[----:B------:R-:W-:Y:S05]  /*13510*/  @!P4 BRA `(.L_x_511) ;  /* 0x000000000004c947 */ /* 0x000fea0003800000 */
[----:B------:R0:W5:Y:S02]  /*13520*/  LDG.E.LTC128B.U16 R217, desc[UR24][R22.64+0xd2] ;  /* 0x0000d21816d97981 */ /* 0x000164000c1e1520 */
.L_x_511:
[----:B------:R-:W-:Y:S05]  /*13530*/  BSYNC B0 ;  /* 0x0000000000007941 */ /* 0x000fea0003800000 */
.L_x_510:
[----:B0----5:R-:W-:Y:S01]  /*13540*/  HADD2.F32 R2, -RZ, R217.H0_H0 ;  /* 0x200000d9ff027230 */ /* 0x021fe20000004100 */
[----:B------:R-:W-:Y:S01]  /*13550*/  ISETP.GT.AND P5, PT, R0, 0xc0, P3 ;  /* 0x000000c00000780c */ /* 0x000fe20001fa4270 */
[----:B------:R-:W-:Y:S03]  /*13560*/  BSSY B0, `(.L_x_512) ;  /* 0x000000a000007945 */ /* 0x000fe60003800000 */
[----:B------:R-:W-:-:S04]  /*13570*/  FMUL R2, R2, UR8 ;  /* 0x0000000802027c20 */ /* 0x000fc80008400000 */
[----:B------:R-:W-:-:S05]  /*13580*/  FFMA R2, R79, UR13, R2 ;  /* 0x0000000d4f027c23 */ /* 0x000fca0008000002 */
[----:B------:R-:W-:Y:S01]  /*13590*/  F2FP.F16.F32.PACK_AB R3, RZ, R2 ;  /* 0x00000002ff03723e */ /* 0x000fe200000000ff */
[----:B------:R-:W-:-:S03]  /*135a0*/  VIADD R2, R4, UR23 ;  /* 0x0000001704027c36 */ /* 0x000fc60008000000 */
[----:B------:R-:W-:Y:S01]  /*135b0*/  PRMT R10, R3, 0x7610, R10 ;  /* 0x00007610030a7816 */ /* 0x000fe2000000000a */
[----:B------:R-:W-:-:S05]  /*135c0*/  @P4 IMAD.MOV.U32 R3, RZ, RZ, R7 ;  /* 0x000000ffff034224 */ /* 0x000fca00078e0007 */
[----:B------:R0:W-:Y:S01]  /*135d0*/  @P4 STG.E.U16 desc[UR24][R2.64+0xd2], R10 ;  /* 0x0000d20a02004986 */ /* 0x0001e2000c101518 */
[----:B------:R-:W-:Y:S05]  /*135e0*/  @!P5 BRA `(.L_x_513) ;  /* 0x000000000004d947 */ /* 0x000fea0003800000 */
[----:B------:R0:W5:Y:S02]  /*135f0*/  LDG.E.LTC128B.U16 R217, desc[UR24][R222.64+0xe0] ;  /* 0x0000e018ded97981 */ /* 0x000164000c1e1520 */
.L_x_513:
[----:B------:R-:W-:Y:S05]  /*13600*/  BSYNC B0 ;  /* 0x0000000000007941 */ /* 0x000fea0003800000 */
.L_x_512:
[----:B0----5:R-:W-:Y:S01]  /*13610*/  HADD2.F32 R2, -RZ, R217.H0_H0 ;  /* 0x200000d9ff027230 */ /* 0x021fe20000004100 */
[----:B------:R-:W-:Y:S01]  /*13620*/  ISETP.GT.AND P4, PT, R0, 0xc0, P2 ;  /* 0x000000c00000780c */ /* 0x000fe20001784270 */
[----:B------:R-:W-:Y:S03]  /*13630*/  BSSY B0, `(.L_x_514) ;  /* 0x000000a000007945 */ /* 0x000fe60003800000 */
[----:B------:R-:W-:Y:S01]  /*13640*/  FMUL R3, R2, UR8 ;  /* 0x0000000802037c20 */ /* 0x000fe20008400000 */
[----:B------:R-:W-:-:S03]  /*13650*/  @P5 IMAD.MOV.U32 R2, RZ, RZ, R4 ;  /* 0x000000ffff025224 */ /* 0x000fc600078e0004 */
[----:B------:R-:W-:-:S05]  /*13660*/  FFMA R3, R80, UR13, R3 ;  /* 0x0000000d50037c23 */ /* 0x000fca0008000003 */
[----:B------:R-:W-:-:S04]  /*13670*/  F2FP.F16.F32.PACK_AB R3, RZ, R3 ;  /* 0x00000003ff03723e */ /* 0x000fc800000000ff */
[----:B------:R-:W-:Y:S01]  /*13680*/  PRMT R10, R3, 0x7610, R10 ;  /* 0x00007610030a7816 */ /* 0x000fe2000000000a */
[----:B------:R-:W-:-:S05]  /*13690*/  @P5 IMAD.MOV.U32 R3, RZ, RZ, R9 ;  /* 0x000000ffff035224 */ /* 0x000fca00078e0009 */
[----:B------:R0:W-:Y:S01]  /*136a0*/  @P5 STG.E.U16 desc[UR24][R2.64+0xe0], R10 ;  /* 0x0000e00a02005986 */ /* 0x0001e2000c101518 */
[----:B------:R-:W-:Y:S05]  /*136b0*/  @!P4 BRA `(.L_x_515) ;  /* 0x000000000004c947 */ /* 0x000fea0003800000 */
[----:B------:R0:W5:Y:S02]  /*136c0*/  LDG.E.LTC128B.U16 R217, desc[UR24][R222.64+0xe2] ;  /* 0x0000e218ded97981 */ /* 0x000164000c1e1520 */
.L_x_515:
[----:B------:R-:W-:Y:S05]  /*136d0*/  BSYNC B0 ;  /* 0x0000000000007941 */ /* 0x000fea0003800000 */
.L_x_514:
[----:B0----5:R-:W-:Y:S01]  /*136e0*/  HADD2.F32 R2, -RZ, R217.H0_H0 ;  /* 0x200000d9ff027230 */ /* 0x021fe20000004100 */
        /* <DEDUP_REMOVED lines=11> */
.L_x_517:
[----:B------:R-:W-:Y:S05]  /*137a0*/  BSYNC B0 ;  /* 0x0000000000007941 */ /* 0x000fea0003800000 */
.L_x_516:
        /* <DEDUP_REMOVED lines=12> */
.L_x_519:
[----:B------:R-:W-:Y:S05]  /*13870*/  BSYNC B0 ;  /* 0x0000000000007941 */ /* 0x000fea0003800000 */
.L_x_518:
        /* <DEDUP_REMOVED lines=12> */
.L_x_521:
[----:B------:R-:W-:Y:S05]  /*13940*/  BSYNC B0 ;  /* 0x0000000000007941 */ /* 0x000fea0003800000 */
.L_x_520:
        /* <DEDUP_REMOVED lines=12> */
.L_x_523:
[----:B------:R-:W-:Y:S05]  /*13a10*/  BSYNC B0 ;  /* 0x0000000000007941 */ /* 0x000fea0003800000 */
.L_x_522:
[----:B0----5:R-:W-:Y:S01]  /*13a20*/  HADD2.F32 R2, -RZ, R217.H0_H0 ;  /* 0x200000d9ff027230 */ /* 0x021fe20000004100 */
[----:B------:R-:W-:Y:S01]  /*13a30*/  ISETP.GT.AND P1, PT, R0, 0xc8, P1 ;  /* 0x000000c80000780c */ /* 0x000fe20000f24270 */
[----:B------:R-:W-:Y:S01]  /*13a40*/  @P2 IMAD.MOV.U32 R8, RZ, RZ, R4 ;  /* 0x000000ffff082224 */ /* 0x000fe200078e0004 */
[----:B------:R-:W-:Y:S02]  /*13a50*/  BSSY B0, `(.L_x_524) ;  /* 0x0000007000007945 */ /* 0x000fe40003800000 */
[----:B------:R-:W-:-:S04]  /*13a60*/  FMUL R2, R2, UR8 ;  /* 0x0000000802027c20 */ /* 0x000fc80008400000 */
[----:B------:R-:W-:-:S05]  /*13a70*/  FFMA R2, R85, UR13, R2 ;  /* 0x0000000d55027c23 */ /* 0x000fca0008000002 */
[----:B------:R-:W-:-:S05]  /*13a80*/  F2FP.F16.F32.PACK_AB R2, RZ, R2 ;  /* 0x00000002ff02723e */ /* 0x000fca00000000ff */
[----:B------:R0:W-:Y:S01]  /*13a90*/  @P2 STG.E.U16 desc[UR24][R8.64+0xf2], R2 ;  /* 0x0000f20208002986 */ /* 0x0001e2000c101518 */
[----:B------:R-:W-:Y:S05]  /*13aa0*/  @!P1 BRA `(.L_x_525) ;  /* 0x0000000000049947 */ /* 0x000fea0003800000 */
[----:B------:R0:W5:Y:S02]  /*13ab0*/  LDG.E.LTC128B.U16 R217, desc[UR24][R22.64+0xf0] ;  /* 0x0000f01816d97981 */ /* 0x000164000c1e1520 */
.L_x_525:
[----:B------:R-:W-:Y:S05]  /*13ac0*/  BSYNC B0 ;  /* 0x0000000000007941 */ /* 0x000fea0003800000 */
.L_x_524:
        /* <DEDUP_REMOVED lines=12> */
.L_x_527:
[----:B------:R-:W-:Y:S05]  /*13b90*/  BSYNC B0 ;  /* 0x0000000000007941 */ /* 0x000fea0003800000 */
.L_x_526:
[----:B-----5:R-:W-:Y:S02]  /*13ba0*/  HADD2.F32 R217, -RZ, R217.H0_H0 ;  /* 0x200000d9ffd97230 */ /* 0x020fe40000004100 */
[----:B------:R-:W-:-:S03]  /*13bb0*/  VIADD R4, R4, UR23 ;  /* 0x0000001704047c36 */ /* 0x000fc60008000000 */
[----:B0-----:R-:W-:-:S04]  /*13bc0*/  FMUL R0, R217, UR8 ;  /* 0x00000008d9007c20 */ /* 0x001fc80008400000 */
[----:B------:R-:W-:Y:S01]  /*13bd0*/  FFMA R0, R87, UR13, R0 ;  /* 0x0000000d57007c23 */ /* 0x000fe20008000000 */
[----:B------:R-:W-:Y:S06]  /*13be0*/  @!P0 EXIT ;  /* 0x000000000000894d */ /* 0x000fec0003800000 */
[----:B------:R-:W-:Y:S01]  /*13bf0*/  F2FP.F16.F32.PACK_AB R0, RZ, R0 ;  /* 0x00000000ff00723e */ /* 0x000fe200000000ff */
[----:B------:R-:W-:-:S05]  /*13c00*/  IMAD.MOV.U32 R5, RZ, RZ, R7 ;  /* 0x000000ffff057224 */ /* 0x000fca00078e0007 */
[----:B------:R-:W-:Y:S01]  /*13c10*/  STG.E.U16 desc[UR24][R4.64+0xf2], R0 ;  /* 0x0000f20004007986 */ /* 0x000fe2000c101518 */
[----:B------:R-:W-:Y:S05]  /*13c20*/  EXIT ;  /* 0x000000000000794d */ /* 0x000fea0003800000 */
.L_x_25:
[----:B------:R-:W2:Y:S01]  /*13c30*/  LDL.LU R8, [R1+0xc] ;  /* 0x00000c0001087983 */ /* 0x000ea20000300800 */
[----:B------:R-:W-:-:S03]  /*13c40*/  ULDC.64 UR4, c[0x0][0x5c8] ;  /* 0x0001720000047ab9 */ /* 0x000fc60000000a00 */
[----:B------:R-:W3:Y:S04]  /*13c50*/  LDL.LU R9, [R1+0x18] ;  /* 0x0000180001097983 */ /* 0x000ee80000300800 */
[----:B------:R-:W4:Y:S04]  /*13c60*/  LDL.LU R11, [R1+0x20] ;  /* 0x00002000010b7983 */ /* 0x000f280000300800 */
[----:B------:R-:W5:Y:S04]  /*13c70*/  LDL.LU R12, [R1+0x38] ;  /* 0x00003800010c7983 */ /* 0x000f680000300800 */
        /* <DEDUP_REMOVED lines=36> */
[----:B------:R-:W5:Y:S01]  /*13ec0*/  LDL.LU R216, [R1+0xdc] ;  /* 0x0000dc0001d87983 */ /* 0x000f620000300800 */
[----:B------:R-:W-:-:S03]  /*13ed0*/  LEA R4, P1, R6, UR4, 0x1 ;  /* 0x0000000406047c11 */ /* 0x000fc6000f8208ff */
[----:B------:R-:W5:Y:S04]  /*13ee0*/  LDL.LU R23, [R1+0xe0] ;  /* 0x0000e00001177983 */ /* 0x000f680000300800 */
[----:B------:R-:W5:Y:S04]  /*13ef0*/  LDL.LU R22, [R1+0xe4] ;  /* 0x0000e40001167983 */ /* 0x000f680000300800 */
[----:B------:R-:W5:Y:S04]  /*13f00*/  LDL.LU R21, [R1+0xe8] ;  /* 0x0000e80001157983 */ /* 0x000f680000300800 */
[----:B------:R-:W5:Y:S01]  /*13f10*/  LDL.LU R20, [R1+0xec] ;  /* 0x0000ec0001147983 */ /* 0x000f620000300800 */
[----:B------:R-:W-:-:S03]  /*13f20*/  LEA.HI.X R5, R6, UR5, R2, 0x1, P1 ;  /* 0x0000000506057c11 */ /* 0x000fc600088f0c02 */
[----:B------:R-:W5:Y:S04]  /*13f30*/  LDL.LU R19, [R1+0xf0] ;  /* 0x0000f00001137983 */ /* 0x000f680000300800 */
[----:B------:R-:W5:Y:S04]  /*13f40*/  LDL.LU R18, [R1+0xf4] ;  /* 0x0000f40001127983 */ /* 0x000f680000300800 */
[----:B------:R-:W5:Y:S04]  /*13f50*/  LDL.LU R17, [R1+0xf8] ;  /* 0x0000f80001117983 */ /* 0x000f680000300800 */
[----:B------:R-:W5:Y:S04]  /*13f60*/  LDL.LU R16, [R1+0xfc] ;  /* 0x0000fc0001107983 */ /* 0x000f680000300800 */
[----:B------:R-:W3:Y:S04]  /*13f70*/  LDL.LU R2, [R1+0x4] ;  /* 0x0000040001027983 */ /* 0x000ee80000300800 */
[----:B------:R-:W4:Y:S04]  /*13f80*/  LDL.LU R6, [R1] ;  /* 0x0000000001067983 */ /* 0x000f280000300800 */
[----:B------:R-:W5:Y:S01]  /*13f90*/  LDL.LU R7, [R1+0x8] ;  /* 0x0000080001077983 */ /* 0x000f620000300800 */
[----:B------:R-:W-:Y:S01]  /*13fa0*/  ISETP.GT.AND P2, PT, R3, 0x1, PT ;  /* 0x000000010300780c */ /* 0x000fe20003f44270 */
[----:B------:R-:W-:-:S02]  /*13fb0*/  USHF.L.U32 UR5, UR6, 0x1, URZ ;  /* 0x0000000106057899 */ /* 0x000fc4000800063f */
[----:B------:R-:W-:Y:S01]  /*13fc0*/  USHF.L.U64.HI UR4, UR6, 0x1, UR9 ;  /* 0x0000000106047899 */ /* 0x000fe20008010209 */
[----:B------:R-:W-:Y:S01]  /*13fd0*/  ISETP.GT.AND P1, PT, R0, RZ, P2 ;  /* 0x000000ff0000720c */ /* 0x000fe20001724270 */
[----:B--2---:R-:W-:-:S05]  /*13fe0*/  FMUL R8, R8, UR13 ;  /* 0x0000000d08087c20 */ /* 0x004fca0008400000 */
[----:B------:R-:W-:Y:S01]  /*13ff0*/  F2FP.F16.F32.PACK_AB R8, RZ, R8 ;  /* 0x00000008ff08723e */ /* 0x000fe200000000ff */
[----:B---3--:R-:W-:Y:S01]  /*14000*/  FMUL R2, R2, UR13 ;  /* 0x0000000d02027c20 */ /* 0x008fe20008400000 */
[----:B----4-:R-:W-:-:S04]  /*14010*/  FMUL R6, R6, UR13 ;  /* 0x0000000d06067c20 */ /* 0x010fc80008400000 */
[----:B------:R-:W-:Y:S01]  /*14020*/  F2FP.F16.F32.PACK_AB R2, RZ, R2 ;  /* 0x00000002ff02723e */ /* 0x000fe200000000ff */
[----:B-----5:R-:W-:Y:S01]  /*14030*/  FMUL R7, R7, UR13 ;  /* 0x0000000d07077c20 */ /* 0x020fe20008400000 */
[----:B------:R-:W-:-:S03]  /*14040*/  F2FP.F16.F32.PACK_AB R6, RZ, R6 ;  /* 0x00000006ff06723e */ /* 0x000fc600000000ff */
[----:B------:R1:W-:Y:S01]  /*14050*/  @P1 STG.E.U16 desc[UR24][R4.64+0x2], R2 ;  /* 0x0000020204001986 */ /* 0x0003e2000c101518 */
[----:B------:R-:W-:Y:S02]  /*14060*/  ISETP.GT.AND P1, PT, R0, 0x8, P5 ;  /* 0x000000080000780c */ /* 0x000fe40002f24270 */
[----:B------:R-:W-:Y:S01]  /*14070*/  F2FP.F16.F32.PACK_AB R7, RZ, R7 ;  /* 0x00000007ff07723e */ /* 0x000fe200000000ff */
[----:B------:R2:W-:Y:S03]  /*14080*/  @P0 STG.E.U16 desc[UR24][R4.64], R6 ;  /* 0x0000000604000986 */ /* 0x0005e6000c101518 */
[----:B-1----:R-:W-:Y:S02]  /*14090*/  PRMT R2, R7, 0x7610, R2 ;  /* 0x0000761007027816 */ /* 0x002fe40000000002 */
[----:B--2---:R-:W-:-:S04]  /*140a0*/  IADD3 R6, P0, R4, UR5, RZ ;  /* 0x0000000504067c10 */ /* 0x004fc8000ff1e0ff */
[----:B------:R-:W-:-:S05]  /*140b0*/  IADD3.X R7, R5, UR4, RZ, P0, !PT ;  /* 0x0000000405077c10 */ /* 0x000fca00087fe4ff */
[----:B------:R1:W-:Y:S04]  /*140c0*/  @P1 STG.E.U16 desc[UR24][R6.64], R2 ;  /* 0x0000000206001986 */ /* 0x0003e8000c101518 */
[----:B-1----:R-:W2:Y:S01]  /*140d0*/  LDL.LU R2, [R1+0x10] ;  /* 0x0000100001027983 */ /* 0x002ea20000300800 */
[----:B------:R-:W-:Y:S01]  /*140e0*/  ISETP.GT.AND P0, PT, R0, 0x8, P2 ;  /* 0x000000080000780c */ /* 0x000fe20001704270 */
[----:B------:R-:W-:-:S12]  /*140f0*/  FMUL R9, R9, UR13 ;  /* 0x0000000d09097c20 */ /* 0x000fd80008400000 */
[----:B------:R1:W-:Y:S04]  /*14100*/  @P0 STG.E.U16 desc[UR24][R6.64+0x2], R8 ;  /* 0x0000020806000986 */ /* 0x0003e8000c101518 */
[----:B-1----:R-:W3:Y:S01]  /*14110*/  LDL.LU R8, [R1+0x14] ;  /* 0x0000140001087983 */ /* 0x002ee20000300800 */
[C---:B------:R-:W-:Y:S02]  /*14120*/  ISETP.GT.AND P2, PT, R3.reuse, 0x8, PT ;  /* 0x000000080300780c */ /* 0x040fe40003f44270 */
[----:B------:R-:W-:Y:S02]  /*14130*/  ISETP.GT.AND P3, PT, R3, 0x9, PT ;  /* 0x000000090300780c */ /* 0x000fe40003f64270 */
[C---:B------:R-:W-:Y:S02]  /*14140*/  ISETP.GT.AND P0, PT, R0.reuse, RZ, P2 ;  /* 0x000000ff0000720c */ /* 0x040fe40001704270 */
[----:B------:R-:W-:-:S02]  /*14150*/  ISETP.GT.AND P1, PT, R0, RZ, P3 ;  /* 0x000000ff0000720c */ /* 0x000fc40001f24270 */
[----:B------:R-:W-:Y:S01]  /*14160*/  ISETP.GT.AND P2, PT, R0, 0x8, P2 ;  /* 0x000000080000780c */ /* 0x000fe20001744270 */
[----:B--2---:R-:W-:-:S05]  /*14170*/  FMUL R2, R2, UR13 ;  /* 0x0000000d02027c20 */ /* 0x004fca0008400000 */
[----:B------:R-:W-:-:S04]  /*14180*/  F2FP.F16.F32.PACK_AB R2, RZ, R2 ;  /* 0x00000002ff02723e */ /* 0x000fc800000000ff */
[----:B------:R-:W-:Y:S02]  /*14190*/  PRMT R10, R2, 0x7610, R10 ;  /* 0x00007610020a7816 */ /* 0x000fe4000000000a */
[----:B------:R-:W-:Y:S02]  /*141a0*/  F2FP.F16.F32.PACK_AB R2, RZ, R9 ;  /* 0x00000009ff02723e */ /* 0x000fe400000000ff */
[----:B------:R-:W2:Y:S04]  /*141b0*/  LDL.LU R9, [R1+0x1c] ;  /* 0x00001c0001097983 */ /* 0x000ea80000300800 */
[----:B------:R1:W-:Y:S01]  /*141c0*/  @P0 STG.E.U16 desc[UR24][R4.64+0x10], R10 ;  /* 0x0000100a04000986 */ /* 0x0003e2000c101518 */
[----:B---3--:R-:W-:Y:S01]  /*141d0*/  FMUL R8, R8, UR13 ;  /* 0x0000000d08087c20 */ /* 0x008fe20008400000 */
[----:B------:R-:W-:-:S04]  /*141e0*/  ISETP.GT.AND P0, PT, R0, 0x8, P3 ;  /* 0x000000080000780c */ /* 0x000fc80001f04270 */
[----:B------:R-:W-:-:S05]  /*141f0*/  F2FP.F16.F32.PACK_AB R8, RZ, R8 ;  /* 0x00000008ff08723e */ /* 0x000fca00000000ff */
[----:B------:R3:W-:Y:S04]  /*14200*/  @P1 STG.E.U16 desc[UR24][R4.64+0x12], R8 ;  /* 0x0000120804001986 */ /* 0x0007e8000c101518 */
[----:B------:R2:W-:Y:S01]  /*14210*/  @P2 STG.E.U16 desc[UR24][R6.64+0x10], R2 ;  /* 0x0000100206002986 */ /* 0x0005e2000c101518 */
[----:B------:R-:W-:Y:S01]  /*14220*/  ISETP.GT.AND P3, PT, R3, 0x10, PT ;  /* 0x000000100300780c */ /* 0x000fe20003f64270 */
[----:B------:R-:W-:Y:S01]  /*14230*/  USHF.L.U32 UR11, UR14, 0x1, URZ ;  /* 0x000000010e0b7899 */ /* 0x000fe2000800063f */
[----:B-1----:R-:W-:Y:S01]  /*14240*/  IMAD.U32 R10, RZ, RZ, UR5 ;  /* 0x00000005ff0a7e24 */ /* 0x002fe2000f8e00ff */
[----:B------:R-:W-:Y:S02]  /*14250*/  USHF.L.U32 UR16, UR18, 0x8, URZ ;  /* 0x0000000812107899 */ /* 0x000fe4000800063f */
[----:B------:R-:W-:-:S02]  /*14260*/  USHF.L.U64.HI UR10, UR14, 0x1, UR21 ;  /* 0x000000010e0a7899 */ /* 0x000fc40008010215 */
[----:B------:R-:W-:Y:S02]  /*14270*/  USHF.L.U64.HI UR12, UR18, 0x8, UR19 ;  /* 0x00000008120c7899 */ /* 0x000fe40008010213 */
[----:B---3--:R-:W-:Y:S02]  /*14280*/  IMAD.U32 R8, RZ, RZ, UR16 ;  /* 0x00000010ff087e24 */ /* 0x008fe4000f8e00ff */
[----:B--2---:R-:W-:-:S05]  /*14290*/  FMUL R2, R9, UR13 ;  /* 0x0000000d09027c20 */ /* 0x004fca0008400000 */
[----:B------:R-:W-:-:S05]  /*142a0*/  F2FP.F16.F32.PACK_AB R2, RZ, R2 ;  /* 0x00000002ff02723e */ /* 0x000fca00000000ff */
[----:B------:R1:W-:Y:S01]  /*142b0*/  @P0 STG.E.U16 desc[UR24][R6.64+0x12], R2 ;  /* 0x0000120206000986 */ /* 0x0003e2000c101518 */
[----:B------:R-:W-:Y:S01]  /*142c0*/  ISETP.GT.AND P0, PT, R0, RZ, P3 ;  /* 0x000000ff0000720c */ /* 0x000fe20001f04270 */
[----:B-1----:R-:W-:-:S05]  /*142d0*/  FMUL R2, R11, UR13 ;  /* 0x0000000d0b027c20 */ /* 0x002fca0008400000 */
[----:B------:R-:W-:-:S07]  /*142e0*/  F2FP.F16.F32.PACK_AB R2, RZ, R2 ;  /* 0x00000002ff02723e */ /* 0x000fce00000000ff */
[----:B------:R1:W-:Y:S01]  /*142f0*/  @P0 STG.E.U16 desc[UR24][R4.64+0x20], R2 ;  /* 0x0000200204000986 */ /* 0x0003e2000c101518 */
[----:B------:R-:W-:Y:S01]  /*14300*/  IADD3 R10, P0, P1, R10, UR11, R4 ;  /* 0x0000000b0a0a7c10 */ /* 0x000fe2000f91e004 */
[----:B-1----:R-:W-:-:S05]  /*14310*/  IMAD.U32 R2, RZ, RZ, UR4 ;  /* 0x00000004ff027e24 */ /* 0x002fca000f8e00ff */
[----:B------:R-:W-:Y:S01]  /*14320*/  IADD3.X R11, R2, UR10, R5, P0, P1 ;  /* 0x0000000a020b7c10 */ /* 0x000fe200087e2405 */
[----:B------:R-:W-:Y:S01]  /*14330*/  IMAD.U32 R2, RZ, RZ, UR12 ;  /* 0x0000000cff027e24 */ /* 0x000fe2000f8e00ff */
[----:B------:R-:W-:-:S04]  /*14340*/  IADD3 R8, P0, P1, R4, UR5, R8 ;  /* 0x0000000504087c10 */ /* 0x000fc8000f91e008 */
[----:B------:R-:W-:Y:S02]  /*14350*/  IADD3.X R9, R5, UR4, R2, P0, P1 ;  /* 0x0000000405097c10 */ /* 0x000fe400087e2402 */
[----:B------:R-:W2:Y:S01]  /*14360*/  LDL.LU R2, [R1+0x24] ;  /* 0x0000240001027983 */ /* 0x000ea20000300800 */
[----:B------:R-:W-:-:S04]  /*14370*/  ISETP.GT.AND P2, PT, R3, 0x11, PT ;  /* 0x000000110300780c */ /* 0x000fc80003f44270 */
[----:B------:R-:W-:Y:S01]  /*14380*/  ISETP.GT.AND P0, PT, R0, RZ, P2 ;  /* 0x000000ff0000720c */ /* 0x000fe20001704270 */
[----:B--2---:R-:W-:-:S05]  /*14390*/  FMUL R2, R2, UR13 ;  /* 0x0000000d02027c20 */ /* 0x004fca0008400000 */
[----:B------:R-:W-:-:S07]  /*143a0*/  F2FP.F16.F32.PACK_AB R2, RZ, R2 ;  /* 0x00000002ff02723e */ /* 0x000fce00000000ff */
[----:B------:R1:W-:Y:S04]  /*143b0*/  @P0 STG.E.U16 desc[UR24][R4.64+0x22], R2 ;  /* 0x0000220204000986 */ /* 0x0003e8000c101518 */
[----:B-1----:R-:W2:Y:S01]  /*143c0*/  LDL.LU R2, [R1+0x28] ;  /* 0x0000280001027983 */ /* 0x002ea20000300800 */
[----:B------:R-:W-:Y:S01]  /*143d0*/  ISETP.GT.AND P0, PT, R0, 0x8, P3 ;  /* 0x000000080000780c */ /* 0x000fe20001f04270 */
        /* <DEDUP_REMOVED lines=9> */
[----:B------:R-:W-:-:S04]  /*14470*/  ISETP.GT.AND P2, PT, R3, 0x18, PT ;  /* 0x000000180300780c */ /* 0x000fc80003f44270 */
[----:B------:R-:W-:Y:S01]  /*14480*/  ISETP.GT.AND P0, PT, R0, RZ, P2 ;  /* 0x000000ff0000720c */ /* 0x000fe20001704270 */
[----:B--2---:R-:W-:-:S05]  /*14490*/  FMUL R2, R2, UR13 ;  /* 0x0000000d02027c20 */ /* 0x004fca0008400000 */
[----:B------:R-:W-:-:S07]  /*144a0*/  F2FP.F16.F32.PACK_AB R2, RZ, R2 ;  /* 0x00000002ff02723e */ /* 0x000fce00000000ff */
[----:B------:R1:W-:Y:S04]  /*144b0*/  @P0 STG.E.U16 desc[UR24][R4.64+0x30], R2 ;  /* 0x0000300204000986 */ /* 0x0003e8000c101518 */
[----:B-1----:R-:W2:Y:S01]  /*144c0*/  LDL.LU R2, [R1+0x34] ;  /* 0x0000340001027983 */ /* 0x002ea20000300800 */
[----:B------:R-:W-:-:S04]  /*144d0*/  ISETP.GT.AND P1, PT, R3, 0x19, PT ;  /* 0x000000190300780c */ /* 0x000fc80003f24270 */
[----:B------:R-:W-:Y:S01]  /*144e0*/  ISETP.GT.AND P0, PT, R0, RZ, P1 ;  /* 0x000000ff0000720c */ /* 0x000fe20000f04270 */
[----:B------:R-:W-:Y:S01]  /*144f0*/  FMUL R12, R12, UR13 ;  /* 0x0000000d0c0c7c20 */ /* 0x000fe20008400000 */
[----:B--2---:R-:W-:-:S05]  /*14500*/  FMUL R2, R2, UR13 ;  /* 0x0000000d02027c20 */ /* 0x004fca0008400000 */
[----:B------:R-:W-:-:S06]  /*14510*/  F2FP.F16.F32.PACK_AB R2, RZ, R2 ;  /* 0x00000002ff02723e */ /* 0x000fcc00000000ff */
[----:B------:R1:W-:Y:S02]  /*14520*/  @P0 STG.E.U16 desc[UR24][R4.64+0x32], R2 ;  /* 0x0000320204000986 */ /* 0x0003e4000c101518 */
[----:B-1----:R-:W-:Y:S02]  /*14530*/  F2FP.F16.F32.PACK_AB R2, RZ, R12 ;  /* 0x0000000cff02723e */ /* 0x002fe400000000ff */
[----:B------:R-:W2:Y:S01]  /*14540*/  LDL.LU R12, [R1+0x3c] ;  /* 0x00003c00010c7983 */ /* 0x000ea20000300800 */
[----:B------:R-:W-:-:S13]  /*14550*/  ISETP.GT.AND P0, PT, R0, 0x8, P2 ;  /* 0x000000080000780c */ /* 0x000fda0001704270 */
[----:B------:R1:W-:Y:S01]  /*14560*/  @P0 STG.E.U16 desc[UR24][R6.64+0x30], R2 ;  /* 0x0000300206000986 */ /* 0x0003e2000c101518 */
[----:B--2---:R-:W-:-:S05]  /*14570*/  FMUL R12, R12, UR13 ;  /* 0x0000000d0c0c7c20 */ /* 0x004fca0008400000 */
[----:B------:R-:W-:-:S04]  /*14580*/  F2FP.F16.F32.PACK_AB R12, RZ, R12 ;  /* 0x0000000cff0c723e */ /* 0x000fc800000000ff */
[----:B-1----:R-:W-:Y:S02]  /*14590*/  PRMT R2, R12, 0x7610, R2 ;  /* 0x000076100c027816 */ /* 0x002fe40000000002 */
[----:B------:R-:W2:Y:S01]  /*145a0*/  LDL.LU R12, [R1+0x40] ;  /* 0x00004000010c7983 */ /* 0x000ea20000300800 */
[----:B------:R-:W-:-:S13]  /*145b0*/  ISETP.GT.AND P0, PT, R0, 0x8, P1 ;  /* 0x000000080000780c */ /* 0x000fda0000f04270 */
[----:B------:R1:W-:Y:S04]  /*145c0*/  @P0 STG.E.U16 desc[UR24][R6.64+0x32], R2 ;  /* 0x0000320206000986 */ /* 0x0003e8000c101518 */
[----:B-1----:R-:W3:Y:S01]  /*145d0*/  LDL.LU R2, [R1+0x48] ;  /* 0x0000480001027983 */ /* 0x002ee20000300800 */
[----:B--2---:R-:W-:-:S05]  /*145e0*/  FMUL R12, R12, UR13 ;  /* 0x0000000d0c0c7c20 */ /* 0x004fca0008400000 */
[----:B------:R-:W-:-:S04]  /*145f0*/  F2FP.F16.F32.PACK_AB R12, RZ, R12 ;  /* 0x0000000cff0c723e */ /* 0x000fc800000000ff */
[----:B------:R-:W-:Y:S02]  /*14600*/  PRMT R13, R12, 0x7610, R13 ;  /* 0x000076100c0d7816 */ /* 0x000fe4000000000d */
[----:B------:R-:W2:Y:S01]  /*14610*/  LDL.LU R12, [R1+0x44] ;  /* 0x00004400010c7983 */ /* 0x000ea20000300800 */
[----:B------:R-:W-:-:S04]  /*14620*/  ISETP.GT.AND P2, PT, R3, 0x20, PT ;  /* 0x000000200300780c */ /* 0x000fc80003f44270 */
[----:B------:R-:W-:Y:S02]  /*14630*/  ISETP.GT.AND P0, PT, R0, RZ, P2 ;  /* 0x000000ff0000720c */ /* 0x000fe40001704270 */
[----:B------:R-:W-:-:S11]  /*14640*/  ISETP.GT.AND P1, PT, R3, 0x21, PT ;  /* 0x000000210300780c */ /* 0x000fd60003f24270 */
[----:B------:R1:W-:Y:S01]  /*14650*/  @P0 STG.E.U16 desc[UR24][R4.64+0x40], R13 ;  /* 0x0000400d04000986 */ /* 0x0003e2000c101518 */
[----:B------:R-:W-:Y:S01]  /*14660*/  ISETP.GT.AND P0, PT, R0, RZ, P1 ;  /* 0x000000ff0000720c */ /* 0x000fe20000f04270 */
[----:B---3--:R-:W-:-:S05]  /*14670*/  FMUL R2, R2, UR13 ;  /* 0x0000000d02027c20 */ /* 0x008fca0008400000 */
[----:B------:R-:W-:-:S04]  /*14680*/  F2FP.F16.F32.PACK_AB R2, RZ, R2 ;  /* 0x00000002ff02723e */ /* 0x000fc800000000ff */
[----:B------:R-:W-:Y:S01]  /*14690*/  PRMT R14, R2, 0x7610, R14 ;  /* 0x00007610020e7816 */ /* 0x000fe2000000000e */
[----:B------:R-:W-:-:S05]  /*146a0*/  FMUL R2, R252, UR13 ;  /* 0x0000000dfc027c20 */ /* 0x000fca0008400000 */
[----:B------:R-:W-:-:S04]  /*146b0*/  F2FP.F16.F32.PACK_AB R2, RZ, R2 ;  /* 0x00000002ff02723e */ /* 0x000fc800000000ff */
[----:B-1----:R-:W-:Y:S01]  /*146c0*/  PRMT R13, R2, 0x7610, R13 ;  /* 0x00007610020d7816 */ /* 0x002fe2000000000d */
[----:B------:R-:W-:-:S05]  /*146d0*/  FMUL R2, R251, UR13 ;  /* 0x0000000dfb027c20 */ /* 0x000fca0008400000 */
[----:B------:R-:W-:Y:S01]  /*146e0*/  F2FP.F16.F32.PACK_AB R2, RZ, R2 ;  /* 0x00000002ff02723e */ /* 0x000fe200000000ff */
[----:B--2---:R-:W-:-:S05]  /*146f0*/  FMUL R12, R12, UR13 ;  /* 0x0000000d0c0c7c20 */ /* 0x004fca0008400000 */
[----:B------:R-:W-:-:S05]  /*14700*/  F2FP.F16.F32.PACK_AB R12, RZ, R12 ;  /* 0x0000000cff0c723e */ /* 0x000fca00000000ff */
[----:B------:R1:W-:Y:S01]  /*14710*/  @P0 STG.E.U16 desc[UR24][R4.64+0x42], R12 ;  /* 0x0000420c04000986 */ /* 0x0003e2000c101518 */
[----:B------:R-:W-:Y:S02]  /*14720*/  ISETP.GT.AND P0, PT, R0, 0x8, P2 ;  /* 0x000000080000780c */ /* 0x000fe40001704270 */
[----:B------:R-:W-:-:S11]  /*14730*/  ISETP.GT.AND P2, PT, R3, 0x28, PT ;  /* 0x000000280300780c */ /* 0x000fd60003f44270 */
[----:B------:R2:W-:Y:S01]  /*14740*/  @P0 STG.E.U16 desc[UR24][R6.64+0x40], R14 ;  /* 0x0000400e06000986 */ /* 0x0005e2000c101518 */
[----:B------:R-:W-:Y:S02]  /*14750*/  ISETP.GT.AND P0, PT, R0, 0x8, P1 ;  /* 0x000000080000780c */ /* 0x000fe40000f04270 */
[----:B-1----:R-:W-:-:S11]  /*14760*/  PRMT R12, R2, 0x7610, R12 ;  /* 0x00007610020c7816 */ /* 0x002fd6000000000c */
[----:B------:R1:W-:Y:S01]  /*14770*/  @P0 STG.E.U16 desc[UR24][R6.64+0x42], R13 ;  /* 0x0000420d06000986 */ /* 0x0003e2000c101518 */
[----:B------:R-:W-:Y:S02]  /*14780*/  ISETP.GT.AND P0, PT, R0, RZ, P2 ;  /* 0x000000ff0000720c */ /* 0x000fe40001704270 */
[----:B------:R-:W-:Y:S01]  /*14790*/  ISETP.GT.AND P1, PT, R3, 0x29, PT ;  /* 0x000000290300780c */ /* 0x000fe20003f24270 */
[----:B------:R-:W-:-:S05]  /*147a0*/  FMUL R2, R250, UR13 ;  /* 0x0000000dfa027c20 */ /* 0x000fca0008400000 */
[----:B------:R-:W-:-:S05]  /*147b0*/  F2FP.F16.F32.PACK_AB R2, RZ, R2 ;  /* 0x00000002ff02723e */ /* 0x000fca00000000ff */
[----:B------:R3:W-:Y:S01]  /*147c0*/  @P0 STG.E.U16 desc[UR24][R4.64+0x50], R12 ;  /* 0x0000500c04000986 */ /* 0x0007e2000c101518 */
[----:B------:R-:W-:Y:S02]  /*147d0*/  ISETP.GT.AND P0, PT, R0, RZ, P1 ;  /* 0x000000ff0000720c */ /* 0x000fe40000f04270 */
[----:B--2---:R-:W-:Y:S01]  /*147e0*/  PRMT R14, R2, 0x7610, R14 ;  /* 0x00007610020e7816 */ /* 0x004fe2000000000e */
[----:B------:R-:W-:-:S05]  /*147f0*/  FMUL R2, R249, UR13 ;  /* 0x0000000df9027c20 */ /* 0x000fca0008400000 */
[----:B------:R-:W-:-:S05]  /*14800*/  F2FP.F16.F32.PACK_AB R2, RZ, R2 ;  /* 0x00000002ff02723e */ /* 0x000fca00000000ff */
[----:B------:R2:W-:Y:S01]  /*14810*/  @P0 STG.E.U16 desc[UR24][R4.64+0x52], R14 ;  /* 0x0000520e04000986 */ /* 0x0005e2000c101518 */
[----:B------:R-:W-:Y:S02]  /*14820*/  ISETP.GT.AND P0, PT, R0, 0x8, P2 ;  /* 0x000000080000780c */ /* 0x000fe40001704270 */
[----:B-1----:R-:W-:Y:S01]  /*14830*/  PRMT R13, R2, 0x7610, R13 ;  /* 0x00007610020d7816 */ /* 0x002fe2000000000d */
[----:B------:R-:W-:-:S05]  /*14840*/  FMUL R2, R248, UR13 ;  /* 0x0000000df8027c20 */ /* 0x000fca0008400000 */
[----:B------:R-:W-:-:S05]  /*14850*/  F2FP.F16.F32.PACK_AB R2, RZ, R2 ;  /* 0x00000002ff02723e */ /* 0x000fca00000000ff */
[----:B------:R1:W-:Y:S01]  /*14860*/  @P0 STG.E.U16 desc[UR24][R6.64+0x50], R13 ;  /* 0x0000500d06000986 */ /* 0x0003e2000c101518 */
[----:B------:R-:W-:Y:S02]  /*14870*/  ISETP.GT.AND P0, PT, R0, 0x8, P1 ;  /* 0x000000080000780c */ /* 0x000fe40000f04270 */
[----:B---3--:R-:W-:Y:S02]  /*14880*/  PRMT R12, R2, 0x7610, R12 ;  /* 0x00007610020c7816 */ /* 0x008fe4000000000c */
[----:B------:R-:W-:Y:S01]  /*14890*/  ISETP.GT.AND P2, PT, R3, 0x30, PT ;  /* 0x000000300300780c */ /* 0x000fe20003f44270 */
[----:B------:R-:W-:-:S08]  /*148a0*/  FMUL R2, R247, UR13 ;  /* 0x0000000df7027c20 */ /* 0x000fd00008400000 */
[----:B------:R3:W-:Y:S01]  /*148b0*/  @P0 STG.E.U16 desc[UR24][R6.64+0x52], R12 ;  /* 0x0000520c06000986 */ /* 0x0007e2000c101518 */
[----:B------:R-:W-:Y:S02]  /*148c0*/  ISETP.GT.AND P0, PT, R0, RZ, P2 ;  /* 0x000000ff0000720c */ /* 0x000fe40001704270 */
[----:B------:R-:W-:Y:S02]  /*148d0*/  F2FP.F16.F32.PACK_AB R2, RZ, R2 ;  /* 0x00000002ff02723e */ /* 0x000fe400000000ff */
[----:B------:R-:W-:Y:S02]  /*148e0*/  ISETP.GT.AND P1, PT, R3, 0x31, PT ;  /* 0x000000310300780c */ /* 0x000fe40003f24270 */
[----:B--2---:R-:W-:Y:S01]  /*148f0*/  PRMT R14, R2, 0x7610, R14 ;  /* 0x00007610020e7816 */ /* 0x004fe2000000000e */
[----:B------:R-:W-:-:S06]  /*14900*/  FMUL R2, R246, UR13 ;  /* 0x0000000df6027c20 */ /* 0x000fcc0008400000 */
[----:B------:R2:W-:Y:S01]  /*14910*/  @P0 STG.E.U16 desc[UR24][R4.64+0x60], R14 ;  /* 0x0000600e04000986 */ /* 0x0005e2000c101518 */
[----:B------:R-:W-:Y:S02]  /*14920*/  ISETP.GT.AND P0, PT, R0, RZ, P1 ;  /* 0x000000ff0000720c */ /* 0x000fe40000f04270 */
[----:B------:R-:W-:-:S04]  /*14930*/  F2FP.F16.F32.PACK_AB R2, RZ, R2 ;  /* 0x00000002ff02723e */ /* 0x000fc800000000ff */
[----:B-1----:R-:W-:Y:S01]  /*14940*/  PRMT R13, R2, 0x7610, R13 ;  /* 0x00007610020d7816 */ /* 0x002fe2000000000d */
[----:B------:R-:W-:-:S06]  /*14950*/  FMUL R2, R245, UR13 ;  /* 0x0000000df5027c20 */ /* 0x000fcc0008400000 */
[----:B------:R1:W-:Y:S01]  /*14960*/  @P0 STG.E.U16 desc[UR24][R4.64+0x62], R13 ;  /* 0x0000620d04000986 */ /* 0x0003e2000c101518 */
[----:B------:R-:W-:Y:S02]  /*14970*/  ISETP.GT.AND P0, PT, R0, 0x8, P2 ;  /* 0x000000080000780c */ /* 0x000fe40001704270 */
[----:B------:R-:W-:-:S04]  /*14980*/  F2FP.F16.F32.PACK_AB R2, RZ, R2 ;  /* 0x00000002ff02723e */ /* 0x000fc800000000ff */
[----:B---3--:R-:W-:Y:S01]  /*14990*/  PRMT R12, R2, 0x7610, R12 ;  /* 0x00007610020c7816 */ /* 0x008fe2000000000c */
[----:B------:R-:W-:-:S06]  /*149a0*/  FMUL R2, R244, UR13 ;  /* 0x0000000df4027c20 */ /* 0x000fcc0008400000 */
[----:B------:R3:W-:Y:S01]  /*149b0*/  @P0 STG.E.U16 desc[UR24][R6.64+0x60], R12 ;  /* 0x0000600c06000986 */ /* 0x0007e2000c101518 */
[----:B------:R-:W-:Y:S02]  /*149c0*/  ISETP.GT.AND P0, PT, R0, 0x8, P1 ;  /* 0x000000080000780c */ /* 0x000fe40000f04270 */
[----:B------:R-:W-:Y:S02]  /*149d0*/  F2FP.F16.F32.PACK_AB R2, RZ, R2 ;  /* 0x00000002ff02723e */ /* 0x000fe400000000ff */
[----:B------:R-:W-:Y:S02]  /*149e0*/  ISETP.GT.AND P2, PT, R3, 0x38, PT ;  /* 0x000000380300780c */ /* 0x000fe40003f44270 */
[----:B--2---:R-:W-:Y:S01]  /*149f0*/  PRMT R14, R2, 0x7610, R14 ;  /* 0x00007610020e7816 */ /* 0x004fe2000000000e */
[----:B------:R-:W-:-:S06]  /*14a00*/  FMUL R2, R243, UR13 ;  /* 0x0000000df3027c20 */ /* 0x000fcc0008400000 */
[----:B------:R2:W-:Y:S01]  /*14a10*/  @P0 STG.E.U16 desc[UR24][R6.64+0x62], R14 ;  /* 0x0000620e06000986 */ /* 0x0005e2000c101518 */
[----:B------:R-:W-:Y:S02]  /*14a20*/  ISETP.GT.AND P0, PT, R0, RZ, P2 ;  /* 0x000000ff0000720c */ /* 0x000fe40001704270 */
[----:B------:R-:W-:Y:S02]  /*14a30*/  F2FP.F16.F32.PACK_AB R2, RZ, R2 ;  /* 0x00000002ff02723e */ /* 0x000fe400000000ff */
[----:B------:R-:W-:Y:S02]  /*14a40*/  ISETP.GT.AND P1, PT, R3, 0x39, PT ;  /* 0x000000390300780c */ /* 0x000fe40003f24270 */
[----:B-1----:R-:W-:Y:S01]  /*14a50*/  PRMT R13, R2, 0x7610, R13 ;  /* 0x00007610020d7816 */ /* 0x002fe2000000000d */
[----:B------:R-:W-:-:S06]  /*14a60*/  FMUL R2, R242, UR13 ;  /* 0x0000000df2027c20 */ /* 0x000fcc0008400000 */
[----:B------:R1:W-:Y:S01]  /*14a70*/  @P0 STG.E.U16 desc[UR24][R4.64+0x70], R13 ;  /* 0x0000700d04000986 */ /* 0x0003e2000c101518 */
[----:B------:R-:W-:Y:S02]  /*14a80*/  ISETP.GT.AND P0, PT, R0, RZ, P1 ;  /* 0x000000ff0000720c */ /* 0x000fe40000f04270 */
[----:B------:R-:W-:-:S04]  /*14a90*/  F2FP.F16.F32.PACK_AB R2, RZ, R2 ;  /* 0x00000002ff02723e */ /* 0x000fc800000000ff */
[----:B---3--:R-:W-:Y:S01]  /*14aa0*/  PRMT R12, R2, 0x7610, R12 ;  /* 0x00007610020c7816 */ /* 0x008fe2000000000c */
[----:B------:R-:W-:-:S06]  /*14ab0*/  FMUL R2, R241, UR13 ;  /* 0x0000000df1027c20 */ /* 0x000fcc0008400000 */
[----:B------:R3:W-:Y:S01]  /*14ac0*/  @P0 STG.E.U16 desc[UR24][R4.64+0x72], R12 ;  /* 0x0000720c04000986 */ /* 0x0007e2000c101518 */
[----:B------:R-:W-:Y:S02]  /*14ad0*/  ISETP.GT.AND P0, PT, R0, 0x8, P2 ;  /* 0x000000080000780c */ /* 0x000fe40001704270 */
[----:B------:R-:W-:-:S04]  /*14ae0*/  F2FP.F16.F32.PACK_AB R2, RZ, R2 ;  /* 0x00000002ff02723e */ /* 0x000fc800000000ff */
[----:B--2---:R-:W-:Y:S01]  /*14af0*/  PRMT R14, R2, 0x7610, R14 ;  /* 0x00007610020e7816 */ /* 0x004fe2000000000e */
[----:B------:R-:W-:-:S06]  /*14b00*/  FMUL R2, R240, UR13 ;  /* 0x0000000df0027c20 */ /* 0x000fcc0008400000 */
[----:B------:R2:W-:Y:S01]  /*14b10*/  @P0 STG.E.U16 desc[UR24][R6.64+0x70], R14 ;  /* 0x0000700e06000986 */ /* 0x0005e2000c101518 */
[----:B------:R-:W-:Y:S02]  /*14b20*/  ISETP.GT.AND P0, PT, R0, 0x8, P1 ;  /* 0x000000080000780c */ /* 0x000fe40000f04270 */
[----:B------:R-:W-:Y:S02]  /*14b30*/  F2FP.F16.F32.PACK_AB R2, RZ, R2 ;  /* 0x00000002ff02723e */ /* 0x000fe400000000ff */
[----:B------:R-:W-:Y:S02]  /*14b40*/  ISETP.GT.AND P2, PT, R3, 0x40, PT ;  /* 0x000000400300780c */ /* 0x000fe40003f44270 */
[----:B-1----:R-:W-:Y:S01]  /*14b50*/  PRMT R13, R2, 0x7610, R13 ;  /* 0x00007610020d7816 */ /* 0x002fe2000000000d */
[----:B------:R-:W-:-:S06]  /*14b60*/  FMUL R2, R239, UR13 ;  /* 0x0000000def027c20 */ /* 0x000fcc0008400000 */
[----:B------:R1:W-:Y:S01]  /*14b70*/  @P0 STG.E.U16 desc[UR24][R6.64+0x72], R13 ;  /* 0x0000720d06000986 */ /* 0x0003e2000c101518 */
[----:B------:R-:W-:Y:S02]  /*14b80*/  ISETP.GT.AND P0, PT, R0, RZ, P2 ;  /* 0x000000ff0000720c */ /* 0x000fe40001704270 */
[----:B------:R-:W-:Y:S02]  /*14b90*/  F2FP.F16.F32.PACK_AB R2, RZ, R2 ;  /* 0x00000002ff02723e */ /* 0x000fe400000000ff */
[----:B------:R-:W-:Y:S02]  /*14ba0*/  ISETP.GT.AND P1, PT, R3, 0x41, PT ;  /* 0x000000410300780c */ /* 0x000fe40003f24270 */
[----:B---3--:R-:W-:Y:S01]  /*14bb0*/  PRMT R12, R2, 0x7610, R12 ;  /* 0x00007610020c7816 */ /* 0x008fe2000000000c */
[----:B------:R-:W-:-:S06]  /*14bc0*/  FMUL R2, R238, UR13 ;  /* 0x0000000dee027c20 */ /* 0x000fcc0008400000 */
[----:B------:R3:W-:Y:S01]  /*14bd0*/  @P0 STG.E.U16 desc[UR24][R4.64+0x80], R12 ;  /* 0x0000800c04000986 */ /* 0x0007e2000c101518 */
[----:B------:R-:W-:Y:S02]  /*14be0*/  ISETP.GT.AND P0, PT, R0, RZ, P1 ;  /* 0x000000ff0000720c */ /* 0x000fe40000f04270 */
[----:B------:R-:W-:-:S04]  /*14bf0*/  F2FP.F16.F32.PACK_AB R2, RZ, R2 ;  /* 0x00000002ff02723e */ /* 0x000fc800000000ff */
[----:B--2---:R-:W-:Y:S01]  /*14c00*/  PRMT R14, R2, 0x7610, R14 ;  /* 0x00007610020e7816 */ /* 0x004fe2000000000e */
[----:B------:R-:W-:-:S06]  /*14c10*/  FMUL R2, R237, UR13 ;  /* 0x0000000ded027c20 */ /* 0x000fcc0008400000 */
[----:B------:R2:W-:Y:S01]  /*14c20*/  @P0 STG.E.U16 desc[UR24][R4.64+0x82], R14 ;  /* 0x0000820e04000986 */ /* 0x0005e2000c101518 */
[----:B------:R-:W-:Y:S02]  /*14c30*/  ISETP.GT.AND P0, PT, R0, 0x8, P2 ;  /* 0x000000080000780c */ /* 0x000fe40001704270 */
[----:B------:R-:W-:-:S04]  /*14c40*/  F2FP.F16.F32.PACK_AB R2, RZ, R2 ;  /* 0x00000002ff02723e */ /* 0x000fc800000000ff */
[----:B-1----:R-:W-:Y:S01]  /*14c50*/  PRMT R13, R2, 0x7610, R13 ;  /* 0x00007610020d7816 */ /* 0x002fe2000000000d */
[----:B------:R-:W-:-:S06]  /*14c60*/  FMUL R2, R236, UR13 ;  /* 0x0000000dec027c20 */ /* 0x000fcc0008400000 */
[----:B------:R1:W-:Y:S01]  /*14c70*/  @P0 STG.E.U16 desc[UR24][R6.64+0x80], R13 ;  /* 0x0000800d06000986 */ /* 0x0003e2000c101518 */
[----:B------:R-:W-:Y:S02]  /*14c80*/  ISETP.GT.AND P0, PT, R0, 0x8, P1 ;  /* 0x000000080000780c */ /* 0x000fe40000f04270 */
[----:B------:R-:W-:Y:S02]  /*14c90*/  F2FP.F16.F32.PACK_AB R2, RZ, R2 ;  /* 0x00000002ff02723e */ /* 0x000fe400000000ff */
[----:B------:R-:W-:Y:S02]  /*14ca0*/  ISETP.GT.AND P2, PT, R3, 0x48, PT ;  /* 0x000000480300780c */ /* 0x000fe40003f44270 */
[----:B---3--:R-:W-:Y:S01]  /*14cb0*/  PRMT R12, R2, 0x7610, R12 ;  /* 0x00007610020c7816 */ /* 0x008fe2000000000c */
[----:B------:R-:W-:-:S06]  /*14cc0*/  FMUL R2, R235, UR13 ;  /* 0x0000000deb027c20 */ /* 0x000fcc0008400000 */
        /* <DEDUP_REMOVED lines=132> */
[----:B------:R-:W-:-:S04]  /*15510*/  ISETP.GT.AND P0, PT, R3, 0x78, PT ;  /* 0x000000780300780c */ /* 0x000fc80003f04270 */
[----:B------:R-:W-:Y:S02]  /*15520*/  ISETP.GT.AND P1, PT, R0, RZ, P0 ;  /* 0x000000ff0000720c */ /* 0x000fe40000724270 */
[----:B------:R-:W-:-:S04]  /*15530*/  F2FP.F16.F32.PACK_AB R2, RZ, R2 ;  /* 0x00000002ff02723e */ /* 0x000fc800000000ff */
[----:B--2---:R-:W-:Y:S01]  /*15540*/  PRMT R14, R2, 0x7610, R14 ;  /* 0x00007610020e7816 */ /* 0x004fe2000000000e */
[----:B------:R-:W-:-:S06]  /*15550*/  FMUL R2, R18, UR13 ;  /* 0x0000000d12027c20 */ /* 0x000fcc0008400000 */
[----:B------:R-:W-:Y:S01]  /*15560*/  @P1 STG.E.U16 desc[UR24][R4.64+0xf0], R14 ;  /* 0x0000f00e04001986 */ /* 0x000fe2000c101518 */
[----:B------:R-:W-:-:S04]  /*15570*/  ISETP.GT.AND P1, PT, R3, 0x79, PT ;  /* 0x000000790300780c */ /* 0x000fc80003f24270 */
[----:B------:R-:W-:Y:S02]  /*15580*/  ISETP.GT.AND P6, PT, R0, RZ, P1 ;  /* 0x000000ff0000720c */ /* 0x000fe40000fc4270 */
[----:B------:R-:W-:-:S04]  /*15590*/  F2FP.F16.F32.PACK_AB R2, RZ, R2 ;  /* 0x00000002ff02723e */ /* 0x000fc800000000ff */
[----:B-1----:R-:W-:Y:S01]  /*155a0*/  PRMT R13, R2, 0x7610, R13 ;  /* 0x00007610020d7816 */ /* 0x002fe2000000000d */
[----:B------:R-:W-:-:S06]  /*155b0*/  FMUL R2, R17, UR13 ;  /* 0x0000000d11027c20 */ /* 0x000fcc0008400000 */
[----:B------:R1:W-:Y:S01]  /*155c0*/  @P6 STG.E.U16 desc[UR24][R4.64+0xf2], R13 ;  /* 0x0000f20d04006986 */ /* 0x0003e2000c101518 */
[----:B------:R-:W-:Y:S02]  /*155d0*/  ISETP.GT.AND P6, PT, R0, 0x8, P0 ;  /* 0x000000080000780c */ /* 0x000fe400007c4270 */
[----:B------:R-:W-:-:S04]  /*155e0*/  F2FP.F16.F32.PACK_AB R2, RZ, R2 ;  /* 0x00000002ff02723e */ /* 0x000fc800000000ff */
[----:B------:R-:W-:-:S07]  /*155f0*/  PRMT R15, R2, 0x7610, R15 ;  /* 0x00007610020f7816 */ /* 0x000fce000000000f */
[----:B---3--:R-:W-:Y:S02]  /*15600*/  @P6 IMAD.MOV.U32 R12, RZ, RZ, R6 ;  /* 0x000000ffff0c6224 */ /* 0x008fe400078e0006 */
[----:B-1----:R-:W-:-:S05]  /*15610*/  @P6 IMAD.MOV.U32 R13, RZ, RZ, R7 ;  /* 0x000000ffff0d6224 */ /* 0x002fca00078e0007 */
[----:B------:R1:W-:Y:S01]  /*15620*/  @P6 STG.E.U16 desc[UR24][R12.64+0xf0], R15 ;  /* 0x0000f00f0c006986 */ /* 0x0003e2000c101518 */
[----:B------:R-:W-:Y:S01]  /*15630*/  ISETP.GT.AND P6, PT, R0, 0x8, P1 ;  /* 0x000000080000780c */ /* 0x000fe20000fc4270 */
[----:B------:R-:W-:-:S05]  /*15640*/  FMUL R2, R16, UR13 ;  /* 0x0000000d10027c20 */ /* 0x000fca0008400000 */
[----:B------:R-:W-:-:S07]  /*15650*/  F2FP.F16.F32.PACK_AB R2, RZ, R2 ;  /* 0x00000002ff02723e */ /* 0x000fce00000000ff */
[----:B-1----:R-:W-:Y:S02]  /*15660*/  @P6 IMAD.MOV.U32 R12, RZ, RZ, R6 ;  /* 0x000000ffff0c6224 */ /* 0x002fe400078e0006 */
[----:B------:R-:W-:-:S05]  /*15670*/  @P6 IMAD.MOV.U32 R13, RZ, RZ, R7 ;  /* 0x000000ffff0d6224 */ /* 0x000fca00078e0007 */
[----:B------:R1:W-:Y:S01]  /*15680*/  @P6 STG.E.U16 desc[UR24][R12.64+0xf2], R2 ;  /* 0x0000f2020c006986 */ /* 0x0003e2000c101518 */
[----:B------:R-:W-:-:S04]  /*15690*/  IADD3 R6, P6, R4, UR11, RZ ;  /* 0x0000000b04067c10 */ /* 0x000fc8000ffde0ff */
[----:B------:R-:W-:Y:S02]  /*156a0*/  IADD3.X R7, R5, UR10, RZ, P6, !PT ;  /* 0x0000000a05077c10 */ /* 0x000fe4000b7fe4ff */
[----:B------:R-:W-:Y:S01]  /*156b0*/  ISETP.GT.AND P6, PT, R0, 0x40, P5 ;  /* 0x000000400000780c */ /* 0x000fe20002fc4270 */
[----:B------:R-:W-:-:S05]  /*156c0*/  FMUL R152, R152, UR13 ;  /* 0x0000000d98987c20 */ /* 0x000fca0008400000 */
[----:B------:R-:W-:-:S07]  /*156d0*/  F2FP.F16.F32.PACK_AB R152, RZ, R152 ;  /* 0x00000098ff98723e */ /* 0x000fce00000000ff */
[----:B------:R-:W-:Y:S01]  /*156e0*/  @P6 STG.E.U16 desc[UR24][R6.64], R152 ;  /* 0x0000009806006986 */ /* 0x000fe2000c101518 */
[----:B------:R-:W-:Y:S01]  /*156f0*/  ISETP.GT.AND P6, PT, R3, 0x1, PT ;  /* 0x000000010300780c */ /* 0x000fe20003fc4270 */
[----:B------:R-:W-:-:S03]  /*15700*/  FMUL R153, R153, UR13 ;  /* 0x0000000d99997c20 */ /* 0x000fc60008400000 */
[----:B------:R-:W-:Y:S02]  /*15710*/  ISETP.GT.AND P6, PT, R0, 0x40, P6 ;  /* 0x000000400000780c */ /* 0x000fe400037c4270 */
[----:B------:R-:W-:Y:S01]  /*15720*/  F2FP.F16.F32.PACK_AB R153, RZ, R153 ;  /* 0x00000099ff99723e */ /* 0x000fe200000000ff */
[----:B------:R-:W-:-:S10]  /*15730*/  FMUL R154, R154, UR13 ;  /* 0x0000000d9a9a7c20 */ /* 0x000fd40008400000 */
[----:B------:R-:W-:Y:S01]  /*15740*/  @P6 STG.E.U16 desc[UR24][R6.64+0x2], R153 ;  /* 0x0000029906006986 */ /* 0x000fe2000c101518 */
[----:B-1----:R-:W-:-:S04]  /*15750*/  IADD3 R12, P6, R6, UR5, RZ ;  /* 0x00000005060c7c10 */ /* 0x002fc8000ffde0ff */
[----:B------:R-:W-:Y:S02]  /*15760*/  IADD3.X R13, R7, UR4, RZ, P6, !PT ;  /* 0x00000004070d7c10 */ /* 0x000fe4000b7fe4ff */
[----:B------:R-:W-:Y:S02]  /*15770*/  ISETP.GT.AND P6, PT, R0, 0x48, P5 ;  /* 0x000000480000780c */ /* 0x000fe40002fc4270 */
[----:B------:R-:W-:-:S11]  /*15780*/  F2FP.F16.F32.PACK_AB R154, RZ, R154 ;  /* 0x0000009aff9a723e */ /* 0x000fd600000000ff */
[----:B------:R1:W-:Y:S01]  /*15790*/  @P6 STG.E.U16 desc[UR24][R12.64], R154 ;  /* 0x0000009a0c006986 */ /* 0x0003e2000c101518 */
[----:B------:R-:W-:-:S04]  /*157a0*/  IADD3 R14, P6, R6, UR5, RZ ;  /* 0x00000005060e7c10 */ /* 0x000fc8000ffde0ff */
[----:B------:R-:W-:Y:S02]  /*157b0*/  IADD3.X R15, R7, UR4, RZ, P6, !PT ;  /* 0x00000004070f7c10 */ /* 0x000fe4000b7fe4ff */
[----:B------:R-:W-:Y:S01]  /*157c0*/  ISETP.GT.AND P6, PT, R3, 0x1, PT ;  /* 0x000000010300780c */ /* 0x000fe20003fc4270 */
[----:B------:R-:W-:-:S03]  /*157d0*/  FMUL R155, R155, UR13 ;  /* 0x0000000d9b9b7c20 */ /* 0x000fc60008400000 */
[----:B------:R-:W-:Y:S02]  /*157e0*/  ISETP.GT.AND P6, PT, R0, 0x48, P6 ;  /* 0x000000480000780c */ /* 0x000fe400037c4270 */
[----:B------:R-:W-:Y:S01]  /*157f0*/  F2FP.F16.F32.PACK_AB R155, RZ, R155 ;  /* 0x0000009bff9b723e */ /* 0x000fe200000000ff */
[----:B------:R-:W-:-:S10]  /*15800*/  FMUL R156, R156, UR13 ;  /* 0x0000000d9c9c7c20 */ /* 0x000fd40008400000 */
[----:B------:R-:W-:Y:S01]  /*15810*/  @P6 STG.E.U16 desc[UR24][R14.64+0x2], R155 ;  /* 0x0000029b0e006986 */ /* 0x000fe2000c101518 */
[----:B------:R-:W-:-:S04]  /*15820*/  ISETP.GT.AND P6, PT, R3, 0x8, PT ;  /* 0x000000080300780c */ /* 0x000fc80003fc4270 */
        /* <DEDUP_REMOVED lines=278> */
[----:B------:R-:W-:-:S11]  /*16990*/  F2FP.F16.F32.PACK_AB R213, RZ, R213 ;  /* 0x000000d5ffd5723e */ /* 0x000fd600000000ff */
[----:B------:R2:W-:Y:S01]  /*169a0*/  @P6 STG.E.U16 desc[UR24][R6.64+0xf2], R213 ;  /* 0x0000f2d506006986 */ /* 0x0005e2000c101518 */
[----:B-1----:R-:W-:-:S04]  /*169b0*/  IADD3 R12, P6, R4, UR16, RZ ;  /* 0x00000010040c7c10 */ /* 0x002fc8000ffde0ff */
[----:B------:R-:W-:Y:S02]  /*169c0*/  IADD3.X R13, R5, UR12, RZ, P6, !PT ;  /* 0x0000000c050d7c10 */ /* 0x000fe4000b7fe4ff */
[----:B------:R-:W-:Y:S01]  /*169d0*/  ISETP.GT.AND P6, PT, R0, 0x48, P0 ;  /* 0x000000480000780c */ /* 0x000fe200007c4270 */
[----:B------:R-:W-:-:S05]  /*169e0*/  FMUL R214, R214, UR13 ;  /* 0x0000000dd6d67c20 */ /* 0x000fca0008400000 */
[----:B------:R-:W-:-:S07]  /*169f0*/  F2FP.F16.F32.PACK_AB R214, RZ, R214 ;  /* 0x000000d6ffd6723e */ /* 0x000fce00000000ff */
[----:B--2---:R-:W-:Y:S02]  /*16a00*/  @P6 IMAD.MOV.U32 R6, RZ, RZ, R10 ;  /* 0x000000ffff066224 */ /* 0x004fe400078e000a */
[----:B------:R-:W-:Y:S02]  /*16a10*/  @P6 IMAD.MOV.U32 R7, RZ, RZ, R11 ;  /* 0x000000ffff076224 */ /* 0x000fe400078e000b */
[----:B------:R-:W-:-:S03]  /*16a20*/  FMUL R215, R215, UR13 ;  /* 0x0000000dd7d77c20 */ /* 0x000fc60008400000 */
[----:B------:R1:W-:Y:S01]  /*16a30*/  @P6 STG.E.U16 desc[UR24][R6.64+0xf0], R214 ;  /* 0x0000f0d606006986 */ /* 0x0003e2000c101518 */
[----:B------:R-:W-:Y:S02]  /*16a40*/  ISETP.GT.AND P6, PT, R0, 0x48, P1 ;  /* 0x000000480000780c */ /* 0x000fe40000fc4270 */
[----:B------:R-:W-:Y:S01]  /*16a50*/  F2FP.F16.F32.PACK_AB R215, RZ, R215 ;  /* 0x000000d7ffd7723e */ /* 0x000fe200000000ff */
[----:B------:R-:W-:-:S10]  /*16a60*/  FMUL R88, R88, UR13 ;  /* 0x0000000d58587c20 */ /* 0x000fd40008400000 */
[----:B------:R2:W-:Y:S01]  /*16a70*/  @P6 STG.E.U16 desc[UR24][R10.64+0xf2], R215 ;  /* 0x0000f2d70a006986 */ /* 0x0005e2000c101518 */
[----:B------:R-:W-:Y:S02]  /*16a80*/  ISETP.GT.AND P6, PT, R0, 0x80, P5 ;  /* 0x000000800000780c */ /* 0x000fe40002fc4270 */
[----:B------:R-:W-:Y:S01]  /*16a90*/  F2FP.F16.F32.PACK_AB R88, RZ, R88 ;  /* 0x00000058ff58723e */ /* 0x000fe200000000ff */
[----:B------:R-:W-:-:S10]  /*16aa0*/  FMUL R89, R89, UR13 ;  /* 0x0000000d59597c20 */ /* 0x000fd40008400000 */
[----:B------:R-:W-:Y:S01]  /*16ab0*/  @P6 STG.E.U16 desc[UR24][R12.64], R88 ;  /* 0x000000580c006986 */ /* 0x000fe2000c101518 */
[----:B------:R-:W-:-:S04]  /*16ac0*/  ISETP.GT.AND P6, PT, R3, 0x1, PT ;  /* 0x000000010300780c */ /* 0x000fc80003fc4270 */
[----:B------:R-:W-:Y:S02]  /*16ad0*/  ISETP.GT.AND P6, PT, R0, 0x80, P6 ;  /* 0x000000800000780c */ /* 0x000fe400037c4270 */
[----:B------:R-:W-:-:S11]  /*16ae0*/  F2FP.F16.F32.PACK_AB R89, RZ, R89 ;  /* 0x00000059ff59723e */ /* 0x000fd600000000ff */
[----:B------:R-:W-:Y:S01]  /*16af0*/  @P6 STG.E.U16 desc[UR24][R12.64+0x2], R89 ;  /* 0x000002590c006986 */ /* 0x000fe2000c101518 */
[----:B-1----:R-:W-:-:S04]  /*16b00*/  IADD3 R6, P6, R12, UR5, RZ ;  /* 0x000000050c067c10 */ /* 0x002fc8000ffde0ff */
[----:B------:R-:W-:Y:S02]  /*16b10*/  IADD3.X R7, R13, UR4, RZ, P6, !PT ;  /* 0x000000040d077c10 */ /* 0x000fe4000b7fe4ff */
[----:B--2---:R-:W-:-:S04]  /*16b20*/  IADD3 R10, P6, R12, UR5, RZ ;  /* 0x000000050c0a7c10 */ /* 0x004fc8000ffde0ff */
[----:B------:R-:W-:Y:S02]  /*16b30*/  IADD3.X R11, R13, UR4, RZ, P6, !PT ;  /* 0x000000040d0b7c10 */ /* 0x000fe4000b7fe4ff */
[----:B------:R-:W-:Y:S01]  /*16b40*/  ISETP.GT.AND P6, PT, R0, 0x88, P5 ;  /* 0x000000880000780c */ /* 0x000fe20002fc4270 */
[----:B------:R-:W-:-:S05]  /*16b50*/  FMUL R90, R90, UR13 ;  /* 0x0000000d5a5a7c20 */ /* 0x000fca0008400000 */
[----:B------:R-:W-:-:S07]  /*16b60*/  F2FP.F16.F32.PACK_AB R90, RZ, R90 ;  /* 0x0000005aff5a723e */ /* 0x000fce00000000ff */
[----:B------:R1:W-:Y:S01]  /*16b70*/  @P6 STG.E.U16 desc[UR24][R6.64], R90 ;  /* 0x0000005a06006986 */ /* 0x0003e2000c101518 */
[----:B------:R-:W-:Y:S01]  /*16b80*/  ISETP.GT.AND P6, PT, R3, 0x1, PT ;  /* 0x000000010300780c */ /* 0x000fe20003fc4270 */
[----:B------:R-:W-:-:S03]  /*16b90*/  FMUL R91, R91, UR13 ;  /* 0x0000000d5b5b7c20 */ /* 0x000fc60008400000 */
[----:B------:R-:W-:Y:S02]  /*16ba0*/  ISETP.GT.AND P6, PT, R0, 0x88, P6 ;  /* 0x000000880000780c */ /* 0x000fe400037c4270 */
[----:B------:R-:W-:Y:S01]  /*16bb0*/  F2FP.F16.F32.PACK_AB R91, RZ, R91 ;  /* 0x0000005bff5b723e */ /* 0x000fe200000000ff */
[----:B------:R-:W-:-:S10]  /*16bc0*/  FMUL R92, R92, UR13 ;  /* 0x0000000d5c5c7c20 */ /* 0x000fd40008400000 */
[----:B------:R2:W-:Y:S01]  /*16bd0*/  @P6 STG.E.U16 desc[UR24][R10.64+0x2], R91 ;  /* 0x0000025b0a006986 */ /* 0x0005e2000c101518 */
[----:B------:R-:W-:-:S04]  /*16be0*/  ISETP.GT.AND P6, PT, R3, 0x8, PT ;  /* 0x000000080300780c */ /* 0x000fc80003fc4270 */
[----:B------:R-:W-:Y:S02]  /*16bf0*/  ISETP.GT.AND P6, PT, R0, 0x80, P6 ;  /* 0x000000800000780c */ /* 0x000fe400037c4270 */
[----:B------:R-:W-:Y:S01]  /*16c00*/  F2FP.F16.F32.PACK_AB R92, RZ, R92 ;  /* 0x0000005cff5c723e */ /* 0x000fe200000000ff */
[----:B------:R-:W-:-:S10]  /*16c10*/  FMUL R93, R93, UR13 ;  /* 0x0000000d5d5d7c20 */ /* 0x000fd40008400000 */
[----:B------:R-:W-:Y:S01]  /*16c20*/  @P6 STG.E.U16 desc[UR24][R12.64+0x10], R92 ;  /* 0x0000105c0c006986 */ /* 0x000fe2000c101518 */
[----:B------:R-:W-:-:S04]  /*16c30*/  ISETP.GT.AND P6, PT, R3, 0x9, PT ;  /* 0x000000090300780c */ /* 0x000fc80003fc4270 */
[----:B------:R-:W-:Y:S01]  /*16c40*/  ISETP.GT.AND P6, PT, R0, 0x80, P6 ;  /* 0x000000800000780c */ /* 0x000fe200037c4270 */
[----:B-1----:R-:W-:Y:S01]  /*16c50*/  IMAD.U32 R7, RZ, RZ, UR18 ;  /* 0x00000012ff077e24 */ /* 0x002fe2000f8e00ff */
[----:B------:R-:W-:Y:S01]  /*16c60*/  UIMAD UR10, UR19, 0x180, URZ ;  /* 0x00000180130a78a4 */ /* 0x000fe2000f8e023f */
[----:B------:R-:W-:Y:S02]  /*16c70*/  F2FP.F16.F32.PACK_AB R93, RZ, R93 ;  /* 0x0000005dff5d723e */ /* 0x000fe400000000ff */
[----:B------:R-:W-:-:S04]  /*16c80*/  IMAD.WIDE.U32 R4, R7, 0x180, R4 ;  /* 0x0000018007047825 */ /* 0x000fc800078e0004 */
[----:B--2---:R-:W-:-:S04]  /*16c90*/  VIADD R11, R5, UR10 ;  /* 0x0000000a050b7c36 */ /* 0x004fc80008000000 */
[----:B------:R-:W-:Y:S01]  /*16ca0*/  @P6 STG.E.U16 desc[UR24][R12.64+0x12], R93 ;  /* 0x0000125d0c006986 */ /* 0x000fe2000c101518 */
        /* <DEDUP_REMOVED lines=273> */
[----:B------:R-:W-:Y:S02]  /*17dc0*/  VIADD R5, R5, UR10 ;  /* 0x0000000a05057c36 */ /* 0x000fe40008000000 */
[----:B------:R-:W-:-:S08]  /*17dd0*/  FMUL R150, R150, UR13 ;  /* 0x0000000d96967c20 */ /* 0x000fd00008400000 */
[----:B------:R-:W-:Y:S01]  /*17de0*/  @P6 STG.E.U16 desc[UR24][R12.64+0xf2], R149 ;  /* 0x0000f2950c006986 */ /* 0x000fe2000c101518 */
[----:B------:R-:W-:-:S04]  /*17df0*/  IADD3 R14, P6, R4, UR5, RZ ;  /* 0x00000005040e7c10 */ /* 0x000fc8000ffde0ff */
[----:B------:R-:W-:Y:S02]  /*17e00*/  IADD3.X R15, R5, UR4, RZ, P6, !PT ;  /* 0x00000004050f7c10 */ /* 0x000fe4000b7fe4ff */
        /* <DEDUP_REMOVED lines=10> */
[----:B------:R-:W-:-:S05]  /*17eb0*/  @P6 IMAD.MOV.U32 R10, RZ, RZ, R4 ;  /* 0x000000ffff0a6224 */ /* 0x000fca00078e0004 */
[----:B------:R1:W-:Y:S01]  /*17ec0*/  @P6 STG.E.U16 desc[UR24][R10.64], R24 ;  /* 0x000000180a006986 */ /* 0x0003e2000c101518 */
[----:B------:R-:W-:-:S04]  /*17ed0*/  ISETP.GT.AND P6, PT, R3, 0x1, PT ;  /* 0x000000010300780c */ /* 0x000fc80003fc4270 */
[C---:B------:R-:W-:Y:S01]  /*17ee0*/  ISETP.GT.AND P6, PT, R0.reuse, 0xc0, P6 ;  /* 0x000000c00000780c */ /* 0x040fe200037c4270 */
[----:B------:R-:W-:Y:S01]  /*17ef0*/  FMUL R25, R25, UR13 ;  /* 0x0000000d19197c20 */ /* 0x000fe20008400000 */
[----:B------:R-:W-:Y:S01]  /*17f00*/  ISETP.GT.AND P5, PT, R0, 0xc8, P5 ;  /* 0x000000c80000780c */ /* 0x000fe20002fa4270 */
[----:B------:R-:W-:-:S03]  /*17f10*/  FMUL R26, R26, UR13 ;  /* 0x0000000d1a1a7c20 */ /* 0x000fc60008400000 */
[----:B------:R-:W-:Y:S02]  /*17f20*/  F2FP.F16.F32.PACK_AB R25, RZ, R25 ;  /* 0x00000019ff19723e */ /* 0x000fe400000000ff */
[----:B------:R-:W-:-:S05]  /*17f30*/  F2FP.F16.F32.PACK_AB R26, RZ, R26 ;  /* 0x0000001aff1a723e */ /* 0x000fca00000000ff */
[----:B-1----:R-:W-:-:S05]  /*17f40*/  @P6 IMAD.MOV.U32 R10, RZ, RZ, R4 ;  /* 0x000000ffff0a6224 */ /* 0x002fca00078e0004 */
[----:B------:R-:W-:Y:S01]  /*17f50*/  @P6 STG.E.U16 desc[UR24][R10.64+0x2], R25 ;  /* 0x000002190a006986 */ /* 0x000fe2000c101518 */
[----:B------:R-:W-:-:S03]  /*17f60*/  ISETP.GT.AND P6, PT, R3, 0x1, PT ;  /* 0x000000010300780c */ /* 0x000fc60003fc4270 */
[----:B------:R-:W-:Y:S01]  /*17f70*/  @P5 STG.E.U16 desc[UR24][R6.64], R26 ;  /* 0x0000001a06005986 */ /* 0x000fe2000c101518 */
[----:B------:R-:W-:Y:S01]  /*17f80*/  ISETP.GT.AND P5, PT, R0, 0xc8, P6 ;  /* 0x000000c80000780c */ /* 0x000fe200037a4270 */
[----:B------:R-:W-:Y:S01]  /*17f90*/  FMUL R27, R27, UR13 ;  /* 0x0000000d1b1b7c20 */ /* 0x000fe20008400000 */
[----:B------:R-:W-:-:S04]  /*17fa0*/  ISETP.GT.AND P6, PT, R3, 0x8, PT ;  /* 0x000000080300780c */ /* 0x000fc80003fc4270 */
[----:B------:R-:W-:Y:S01]  /*17fb0*/  F2FP.F16.F32.PACK_AB R27, RZ, R27 ;  /* 0x0000001bff1b723e */ /* 0x000fe200000000ff */
[----:B------:R-:W-:-:S06]  /*17fc0*/  FMUL R28, R28, UR13 ;  /* 0x0000000d1c1c7c20 */ /* 0x000fcc0008400000 */
[----:B------:R1:W-:Y:S01]  /*17fd0*/  @P5 STG.E.U16 desc[UR24][R6.64+0x2], R27 ;  /* 0x0000021b06005986 */ /* 0x0003e2000c101518 */
[----:B------:R-:W-:Y:S02]  /*17fe0*/  ISETP.GT.AND P5, PT, R0, 0xc0, P6 ;  /* 0x000000c00000780c */ /* 0x000fe400037a4270 */
[----:B------:R-:W-:Y:S02]  /*17ff0*/  F2FP.F16.F32.PACK_AB R28, RZ, R28 ;  /* 0x0000001cff1c723e */ /* 0x000fe400000000ff */
[----:B------:R-:W-:Y:S01]  /*18000*/  ISETP.GT.AND P6, PT, R3, 0x9, PT ;  /* 0x000000090300780c */ /* 0x000fe20003fc4270 */
[----:B------:R-:W-:-:S08]  /*18010*/  FMUL R29, R29, UR13 ;  /* 0x0000000d1d1d7c20 */ /* 0x000fd00008400000 */
        /* <DEDUP_REMOVED lines=11> */
[----:B------:R-:W-:Y:S02]  /*180d0*/  F2FP.F16.F32.PACK_AB R31, RZ, R31 ;  /* 0x0000001fff1f723e */ /* 0x000fe400000000ff */
[----:B------:R-:W-:-:S09]  /*180e0*/  ISETP.GT.AND P6, PT, R3, 0x10, PT ;  /* 0x000000100300780c */ /* 0x000fd20003fc4270 */
[----:B-1----:R-:W-:Y:S02]  /*180f0*/  @P5 IMAD.MOV.U32 R6, RZ, RZ, R14 ;  /* 0x000000ffff065224 */ /* 0x002fe400078e000e */
[----:B------:R-:W-:Y:S02]  /*18100*/  @P5 IMAD.MOV.U32 R7, RZ, RZ, R15 ;  /* 0x000000ffff075224 */ /* 0x000fe400078e000f */
[----:B------:R-:W-:-:S03]  /*18110*/  FMUL R32, R32, UR13 ;  /* 0x0000000d20207c20 */ /* 0x000fc60008400000 */
[----:B------:R1:W-:Y:S01]  /*18120*/  @P5 STG.E.U16 desc[UR24][R6.64+0x12], R31 ;  /* 0x0000121f06005986 */ /* 0x0003e2000c101518 */
[----:B------:R-:W-:Y:S02]  /*18130*/  ISETP.GT.AND P5, PT, R0, 0xc0, P6 ;  /* 0x000000c00000780c */ /* 0x000fe400037a4270 */
[----:B------:R-:W-:Y:S02]  /*18140*/  F2FP.F16.F32.PACK_AB R32, RZ, R32 ;  /* 0x00000020ff20723e */ /* 0x000fe400000000ff */
[----:B------:R-:W-:Y:S01]  /*18150*/  ISETP.GT.AND P6, PT, R3, 0x11, PT ;  /* 0x000000110300780c */ /* 0x000fe20003fc4270 */
[----:B------:R-:W-:-:S08]  /*18160*/  FMUL R33, R33, UR13 ;  /* 0x0000000d21217c20 */ /* 0x000fd00008400000 */
[----:B------:R-:W-:Y:S01]  /*18170*/  @P5 STG.E.U16 desc[UR24][R4.64+0x20], R32 ;  /* 0x0000202004005986 */ /* 0x000fe2000c101518 */
[----:B------:R-:W-:Y:S02]  /*18180*/  ISETP.GT.AND P5, PT, R0, 0xc0, P6 ;  /* 0x000000c00000780c */ /* 0x000fe400037a4270 */
[----:B------:R-:W-:-:S11]  /*18190*/  F2FP.F16.F32.PACK_AB R33, RZ, R33 ;  /* 0x00000021ff21723e */ /* 0x000fd600000000ff */
[----:B------:R-:W-:Y:S01]  /*181a0*/  @P5 STG.E.U16 desc[UR24][R4.64+0x22], R33 ;  /* 0x0000222104005986 */ /* 0x000fe2000c101518 */
[----:B------:R-:W-:-:S04]  /*181b0*/  ISETP.GT.AND P5, PT, R3, 0x10, PT ;  /* 0x000000100300780c */ /* 0x000fc80003fa4270 */
[----:B------:R-:W-:Y:S01]  /*181c0*/  ISETP.GT.AND P5, PT, R0, 0xc8, P5 ;  /* 0x000000c80000780c */ /* 0x000fe20002fa4270 */
[----:B------:R-:W-:-:S05]  /*181d0*/  FMUL R34, R34, UR13 ;  /* 0x0000000d22227c20 */ /* 0x000fca0008400000 */
[----:B------:R-:W-:-:S07]  /*181e0*/  F2FP.F16.F32.PACK_AB R34, RZ, R34 ;  /* 0x00000022ff22723e */ /* 0x000fce00000000ff */
[----:B-1----:R-:W-:Y:S02]  /*181f0*/  @P5 IMAD.MOV.U32 R6, RZ, RZ, R14 ;  /* 0x000000ffff065224 */ /* 0x002fe400078e000e */
[----:B------:R-:W-:-:S05]  /*18200*/  @P5 IMAD.MOV.U32 R7, RZ, RZ, R15 ;  /* 0x000000ffff075224 */ /* 0x000fca00078e000f */
[----:B------:R1:W-:Y:S01]  /*18210*/  @P5 STG.E.U16 desc[UR24][R6.64+0x20], R34 ;  /* 0x0000202206005986 */ /* 0x0003e2000c101518 */
[----:B------:R-:W-:Y:S01]  /*18220*/  ISETP.GT.AND P5, PT, R0, 0xc8, P6 ;  /* 0x000000c80000780c */ /* 0x000fe200037a4270 */
[----:B------:R-:W-:Y:S01]  /*18230*/  FMUL R35, R35, UR13 ;  /* 0x0000000d23237c20 */ /* 0x000fe20008400000 */
[----:B------:R-:W-:-:S04]  /*18240*/  ISETP.GT.AND P6, PT, R3, 0x18, PT ;  /* 0x000000180300780c */ /* 0x000fc80003fc4270 */
[----:B------:R-:W-:-:S07]  /*18250*/  F2FP.F16.F32.PACK_AB R35, RZ, R35 ;  /* 0x00000023ff23723e */ /* 0x000fce00000000ff */
        /* <DEDUP_REMOVED lines=62> */
[----:B-1----:R-:W-:Y:S01]  /*18640*/  @P5 MOV R6, R14 ;  /* 0x0000000e00065202 */ /* 0x002fe20000000f00 */
        /* <DEDUP_REMOVED lines=162> */
[----:B------:R-:W-:Y:S01]  /*19070*/  @P5 STG.E.U16 desc[UR24][R6.64+0xc0], R74 ;  /* 0x0000c04a06005986 */ /* 0x000fe2000c101518 */
[----:B------:R-:W-:Y:S01]  /*19080*/  ISETP.GT.AND P5, PT, R0, 0xc8, P6 ;  /* 0x000000c80000780c */ /* 0x000fe200037a4270 */
[----:B------:R-:W-:Y:S01]  /*19090*/  FMUL R75, R75, UR13 ;  /* 0x0000000d4b4b7c20 */ /* 0x000fe20008400000 */
[----:B------:R-:W-:-:S04]  /*190a0*/  ISETP.GT.AND P6, PT, R3, 0x68, PT ;  /* 0x000000680300780c */ /* 0x000fc80003fc4270 */
[----:B------:R-:W-:-:S07]  /*190b0*/  F2FP.F16.F32.PACK_AB R75, RZ, R75 ;  /* 0x0000004bff4b723e */ /* 0x000fce00000000ff */
[----:B------:R-:W-:Y:S02]  /*190c0*/  @P5 IMAD.MOV.U32 R2, RZ, RZ, R14 ;  /* 0x000000ffff025224 */ /* 0x000fe400078e000e */
[----:B------:R-:W-:-:S05]  /*190d0*/  @P5 IMAD.MOV.U32 R3, RZ, RZ, R15 ;  /* 0x000000ffff035224 */ /* 0x000fca00078e000f */
[----:B------:R1:W-:Y:S01]  /*190e0*/  @P5 STG.E.U16 desc[UR24][R2.64+0xc2], R75 ;  /* 0x0000c24b02005986 */ /* 0x0003e2000c101518 */
[----:B------:R-:W-:Y:S01]  /*190f0*/  ISETP.GT.AND P5, PT, R0, 0xc0, P6 ;  /* 0x000000c00000780c */ /* 0x000fe200037a4270 */
[----:B------:R-:W-:-:S05]  /*19100*/  FMUL R76, R76, UR13 ;  /* 0x0000000d4c4c7c20 */ /* 0x000fca0008400000 */
[----:B------:R-:W-:-:S07]  /*19110*/  F2FP.F16.F32.PACK_AB R76, RZ, R76 ;  /* 0x0000004cff4c723e */ /* 0x000fce00000000ff */
[----:B-1----:R-:W-:Y:S02]  /*19120*/  @P5 IMAD.MOV.U32 R2, RZ, RZ, R4 ;  /* 0x000000ffff025224 */ /* 0x002fe400078e0004 */
[----:B------:R-:W-:-:S05]  /*19130*/  @P5 IMAD.MOV.U32 R3, RZ, RZ, R5 ;  /* 0x000000ffff035224 */ /* 0x000fca00078e0005 */
[----:B------:R1:W-:Y:S01]  /*19140*/  @P5 STG.E.U16 desc[UR24][R2.64+0xd0], R76 ;  /* 0x0000d04c02005986 */ /* 0x0003e2000c101518 */
[C---:B------:R-:W-:Y:S02]  /*19150*/  ISETP.GT.AND P5, PT, R0.reuse, 0xc0, P4 ;  /* 0x000000c00000780c */ /* 0x040fe400027a4270 */
[C---:B------:R-:W-:Y:S01]  /*19160*/  ISETP.GT.AND P6, PT, R0.reuse, 0xc8, P6 ;  /* 0x000000c80000780c */ /* 0x040fe200037c4270 */
[----:B------:R-:W-:Y:S01]  /*19170*/  FMUL R77, R77, UR13 ;  /* 0x0000000d4d4d7c20 */ /* 0x000fe20008400000 */
[----:B------:R-:W-:Y:S01]  /*19180*/  ISETP.GT.AND P4, PT, R0, 0xc8, P4 ;  /* 0x000000c80000780c */ /* 0x000fe20002784270 */
[----:B------:R-:W-:-:S03]  /*19190*/  FMUL R78, R78, UR13 ;  /* 0x0000000d4e4e7c20 */ /* 0x000fc60008400000 */
[----:B------:R-:W-:-:S05]  /*191a0*/  F2FP.F16.F32.PACK_AB R77, RZ, R77 ;  /* 0x0000004dff4d723e */ /* 0x000fca00000000ff */
[----:B-1----:R-:W-:Y:S02]  /*191b0*/  @P5 IMAD.MOV.U32 R2, RZ, RZ, R4 ;  /* 0x000000ffff025224 */ /* 0x002fe400078e0004 */
[----:B------:R-:W-:Y:S01]  /*191c0*/  @P5 IMAD.MOV.U32 R3, RZ, RZ, R5 ;  /* 0x000000ffff035224 */ /* 0x000fe200078e0005 */
[----:B------:R-:W-:Y:S01]  /*191d0*/  F2FP.F16.F32.PACK_AB R78, RZ, R78 ;  /* 0x0000004eff4e723e */ /* 0x000fe200000000ff */
[----:B------:R-:W-:-:S03]  /*191e0*/  FMUL R79, R79, UR13 ;  /* 0x0000000d4f4f7c20 */ /* 0x000fc60008400000 */
[----:B------:R1:W-:Y:S01]  /*191f0*/  @P5 STG.E.U16 desc[UR24][R2.64+0xd2], R77 ;  /* 0x0000d24d02005986 */ /* 0x0003e2000c101518 */
[----:B------:R-:W-:Y:S02]  /*19200*/  ISETP.GT.AND P5, PT, R0, 0xc0, P2 ;  /* 0x000000c00000780c */ /* 0x000fe400017a4270 */
[----:B------:R-:W-:Y:S01]  /*19210*/  F2FP.F16.F32.PACK_AB R79, RZ, R79 ;  /* 0x0000004fff4f723e */ /* 0x000fe200000000ff */
[----:B-1----:R-:W-:Y:S02]  /*19220*/  @P6 IMAD.MOV.U32 R2, RZ, RZ, R14 ;  /* 0x000000ffff026224 */ /* 0x002fe400078e000e */
[----:B------:R-:W-:-:S05]  /*19230*/  @P6 IMAD.MOV.U32 R3, RZ, RZ, R15 ;  /* 0x000000ffff036224 */ /* 0x000fca00078e000f */
[----:B------:R1:W-:Y:S01]  /*19240*/  @P6 STG.E.U16 desc[UR24][R2.64+0xd0], R78 ;  /* 0x0000d04e02006986 */ /* 0x0003e2000c101518 */
[----:B------:R-:W-:Y:S01]  /*19250*/  FMUL R80, R80, UR13 ;  /* 0x0000000d50507c20 */ /* 0x000fe20008400000 */
[----:B-1----:R-:W-:Y:S02]  /*19260*/  @P4 IMAD.MOV.U32 R2, RZ, RZ, R14 ;  /* 0x000000ffff024224 */ /* 0x002fe400078e000e */
[----:B------:R-:W-:-:S05]  /*19270*/  @P4 IMAD.MOV.U32 R3, RZ, RZ, R15 ;  /* 0x000000ffff034224 */ /* 0x000fca00078e000f */
[----:B------:R1:W-:Y:S01]  /*19280*/  @P4 STG.E.U16 desc[UR24][R2.64+0xd2], R79 ;  /* 0x0000d24f02004986 */ /* 0x0003e2000c101518 */
[C---:B------:R-:W-:Y:S02]  /*19290*/  ISETP.GT.AND P4, PT, R0.reuse, 0xc0, P3 ;  /* 0x000000c00000780c */ /* 0x040fe40001f84270 */
[C---:B------:R-:W-:Y:S01]  /*192a0*/  ISETP.GT.AND P2, PT, R0.reuse, 0xc8, P2 ;  /* 0x000000c80000780c */ /* 0x040fe20001744270 */
[----:B------:R-:W-:Y:S01]  /*192b0*/  FMUL R81, R81, UR13 ;  /* 0x0000000d51517c20 */ /* 0x000fe20008400000 */
[----:B------:R-:W-:Y:S02]  /*192c0*/  F2FP.F16.F32.PACK_AB R80, RZ, R80 ;  /* 0x00000050ff50723e */ /* 0x000fe400000000ff */
[----:B------:R-:W-:Y:S01]  /*192d0*/  ISETP.GT.AND P3, PT, R0, 0xc8, P3 ;  /* 0x000000c80000780c */ /* 0x000fe20001f64270 */
[----:B-1----:R-:W-:Y:S02]  /*192e0*/  @P5 IMAD.MOV.U32 R2, RZ, RZ, R4 ;  /* 0x000000ffff025224 */ /* 0x002fe400078e0004 */
[----:B------:R-:W-:Y:S01]  /*192f0*/  @P5 IMAD.MOV.U32 R3, RZ, RZ, R5 ;  /* 0x000000ffff035224 */ /* 0x000fe200078e0005 */
[----:B------:R-:W-:Y:S01]  /*19300*/  F2FP.F16.F32.PACK_AB R81, RZ, R81 ;  /* 0x00000051ff51723e */ /* 0x000fe200000000ff */
[----:B------:R-:W-:-:S03]  /*19310*/  FMUL R82, R82, UR13 ;  /* 0x0000000d52527c20 */ /* 0x000fc60008400000 */
[----:B------:R1:W-:Y:S01]  /*19320*/  @P5 STG.E.U16 desc[UR24][R2.64+0xe0], R80 ;  /* 0x0000e05002005986 */ /* 0x0003e2000c101518 */
[C---:B------:R-:W-:Y:S02]  /*19330*/  ISETP.GT.AND P6, PT, R0.reuse, 0xc0, P0 ;  /* 0x000000c00000780c */ /* 0x040fe400007c4270 */
[C---:B------:R-:W-:Y:S02]  /*19340*/  ISETP.GT.AND P5, PT, R0.reuse, 0xc0, P1 ;  /* 0x000000c00000780c */ /* 0x040fe40000fa4270 */
[----:B------:R-:W-:Y:S01]  /*19350*/  ISETP.GT.AND P0, PT, R0, 0xc8, P0 ;  /* 0x000000c80000780c */ /* 0x000fe20000704270 */
[----:B-1----:R-:W-:Y:S02]  /*19360*/  @P4 IMAD.MOV.U32 R2, RZ, RZ, R4 ;  /* 0x000000ffff024224 */ /* 0x002fe400078e0004 */
[----:B------:R-:W-:Y:S01]  /*19370*/  @P4 IMAD.MOV.U32 R3, RZ, RZ, R5 ;  /* 0x000000ffff034224 */ /* 0x000fe200078e0005 */
[----:B------:R-:W-:Y:S01]  /*19380*/  F2FP.F16.F32.PACK_AB R82, RZ, R82 ;  /* 0x00000052ff52723e */ /* 0x000fe200000000ff */
[----:B------:R-:W-:-:S03]  /*19390*/  FMUL R83, R83, UR13 ;  /* 0x0000000d53537c20 */ /* 0x000fc60008400000 */
[----:B------:R1:W-:Y:S01]  /*193a0*/  @P4 STG.E.U16 desc[UR24][R2.64+0xe2], R81 ;  /* 0x0000e25102004986 */ /* 0x0003e2000c101518 */
[----:B------:R-:W-:Y:S01]  /*193b0*/  FMUL R84, R84, UR13 ;  /* 0x0000000d54547c20 */ /* 0x000fe20008400000 */
[----:B------:R-:W-:Y:S01]  /*193c0*/  ISETP.GT.AND P1, PT, R0, 0xc8, P1 ;  /* 0x000000c80000780c */ /* 0x000fe20000f24270 */
[----:B------:R-:W-:Y:S01]  /*193d0*/  FMUL R85, R85, UR13 ;  /* 0x0000000d55557c20 */ /* 0x000fe20008400000 */
[----:B------:R-:W-:Y:S01]  /*193e0*/  F2FP.F16.F32.PACK_AB R83, RZ, R83 ;  /* 0x00000053ff53723e */ /* 0x000fe200000000ff */
[----:B------:R-:W-:Y:S01]  /*193f0*/  FMUL R86, R86, UR13 ;  /* 0x0000000d56567c20 */ /* 0x000fe20008400000 */
[----:B-1----:R-:W-:Y:S02]  /*19400*/  @P2 IMAD.MOV.U32 R2, RZ, RZ, R14 ;  /* 0x000000ffff022224 */ /* 0x002fe400078e000e */
[----:B------:R-:W-:-:S05]  /*19410*/  @P2 IMAD.MOV.U32 R3, RZ, RZ, R15 ;  /* 0x000000ffff032224 */ /* 0x000fca00078e000f */
[----:B------:R1:W-:Y:S01]  /*19420*/  @P2 STG.E.U16 desc[UR24][R2.64+0xe0], R82 ;  /* 0x0000e05202002986 */ /* 0x0003e2000c101518 */
[----:B------:R-:W-:Y:S01]  /*19430*/  F2FP.F16.F32.PACK_AB R84, RZ, R84 ;  /* 0x00000054ff54723e */ /* 0x000fe200000000ff */
[----:B------:R-:W-:Y:S01]  /*19440*/  @P5 IMAD.MOV.U32 R6, RZ, RZ, R4 ;  /* 0x000000ffff065224 */ /* 0x000fe200078e0004 */
[----:B------:R-:W-:Y:S01]  /*19450*/  F2FP.F16.F32.PACK_AB R85, RZ, R85 ;  /* 0x00000055ff55723e */ /* 0x000fe200000000ff */
[----:B------:R-:W-:Y:S01]  /*19460*/  @P5 IMAD.MOV.U32 R7, RZ, RZ, R5 ;  /* 0x000000ffff075224 */ /* 0x000fe200078e0005 */
[----:B------:R-:W-:Y:S01]  /*19470*/  F2FP.F16.F32.PACK_AB R86, RZ, R86 ;  /* 0x00000056ff56723e */ /* 0x000fe200000000ff */
[----:B-1----:R-:W-:Y:S02]  /*19480*/  @P3 IMAD.MOV.U32 R2, RZ, RZ, R14 ;  /* 0x000000ffff023224 */ /* 0x002fe400078e000e */
[----:B------:R-:W-:-:S05]  /*19490*/  @P3 IMAD.MOV.U32 R3, RZ, RZ, R15 ;  /* 0x000000ffff033224 */ /* 0x000fca00078e000f */
[----:B------:R1:W-:Y:S04]  /*194a0*/  @P3 STG.E.U16 desc[UR24][R2.64+0xe2], R83 ;  /* 0x0000e25302003986 */ /* 0x0003e8000c101518 */
[----:B------:R2:W-:Y:S04]  /*194b0*/  @P6 STG.E.U16 desc[UR24][R4.64+0xf0], R84 ;  /* 0x0000f05404006986 */ /* 0x0005e8000c101518 */
[----:B------:R2:W-:Y:S01]  /*194c0*/  @P5 STG.E.U16 desc[UR24][R6.64+0xf2], R85 ;  /* 0x0000f25506005986 */ /* 0x0005e2000c101518 */
[----:B-1----:R-:W-:Y:S02]  /*194d0*/  @P0 IMAD.MOV.U32 R2, RZ, RZ, R14 ;  /* 0x000000ffff020224 */ /* 0x002fe400078e000e */
[----:B------:R-:W-:-:S02]  /*194e0*/  @P0 IMAD.MOV.U32 R3, RZ, RZ, R15 ;  /* 0x000000ffff030224 */ /* 0x000fc400078e000f */
[----:B------:R-:W-:-:S03]  /*194f0*/  FMUL R87, R87, UR13 ;  /* 0x0000000d57577c20 */ /* 0x000fc60008400000 */
[----:B------:R2:W-:Y:S01]  /*19500*/  @P0 STG.E.U16 desc[UR24][R2.64+0xf0], R86 ;  /* 0x0000f05602000986 */ /* 0x0005e2000c101518 */
[----:B------:R-:W-:Y:S05]  /*19510*/  @!P1 EXIT ;  /* 0x000000000000994d */ /* 0x000fea0003800000 */
[----:B------:R-:W-:-:S05]  /*19520*/  F2FP.F16.F32.PACK_AB R87, RZ, R87 ;  /* 0x00000057ff57723e */ /* 0x000fca00000000ff */
[----:B------:R-:W-:Y:S01]  /*19530*/  STG.E.U16 desc[UR24][R14.64+0xf2], R87 ;  /* 0x0000f2570e007986 */ /* 0x000fe2000c101518 */
[----:B------:R-:W-:Y:S05]  /*19540*/  EXIT ;  /* 0x000000000000794d */ /* 0x000fea0003800000 */
.L_x_13:
[----:B------:R-:W-:-:S13]  /*19550*/  ISETP.NE.AND P0, PT, RZ, UR9, PT ;  /* 0x00000009ff007c0c */ /* 0x000fda000bf05270 */
[----:B------:R-:W-:Y:S05]  /*19560*/  @P0 EXIT ;  /* 0x000000000000094d */ /* 0x000fea0003800000 */
[----:B------:R-:W-:-:S13]  /*19570*/  ELECT P0, URZ, PT ;  /* 0x00000000003f782f */ /* 0x000fda0003800000 */
[----:B------:R-:W-:Y:S05]  /*19580*/  @!P0 BRA `(.L_x_528) ;  /* 0x0000000800308947 */ /* 0x000fea0003800000 */
[----:B------:R-:W-:-:S06]  /*19590*/  UISETP.GE.AND UP0, UPT, UR47, 0x1, UPT ;  /* 0x000000012f00788c */ /* 0x000fcc000bf06270 */
[----:B------:R-:W-:-:S13]  /*195a0*/  PLOP3.LUT P0, PT, PT, PT, UP0, 0x80, 0x0 ;  /* 0x000000000000781c */ /* 0x000fda0003f0f008 */
[----:B------:R-:W-:Y:S05]  /*195b0*/  @!P0 BRA `(.L_x_528) ;  /* 0x0000000800248947 */ /* 0x000fea0003800000 */
[----:B------:R-:W0:Y:S01]  /*195c0*/  S2R R10, SR_CgaCtaId ;  /* 0x00000000000a7919 */ /* 0x000e220000008800 */
[----:B------:R-:W1:Y:S01]  /*195d0*/  LDC.64 R2, c[0x0][0x4d8] ;  /* 0x00013600ff027b82 */ /* 0x000e620000000a00 */
[----:B------:R-:W-:Y:S01]  /*195e0*/  ULDC.64 UR8, c[0x0][0x4b0] ;  /* 0x00012c0000087ab9 */ /* 0x000fe20000000a00 */
[----:B------:R-:W-:Y:S01]  /*195f0*/  LOP3.LUT P0, RZ, R6, 0x1f, RZ, 0xc0, !PT ;  /* 0x0000001f06ff7812 */ /* 0x000fe2000780c0ff */
[----:B------:R-:W-:Y:S01]  /*19600*/  IMAD.U32 R0, RZ, RZ, UR9 ;  /* 0x00000009ff007e24 */ /* 0x000fe2000f8e00ff */
[C---:B------:R-:W-:Y:S01]  /*19610*/  ISETP.NE.AND P2, PT, R9.reuse, RZ, PT ;  /* 0x000000ff0900720c */ /* 0x040fe20003f45270 */
[----:B------:R-:W-:Y:S01]  /*19620*/  IMAD.U32 R12, RZ, RZ, UR14 ;  /* 0x0000000eff0c7e24 */ /* 0x000fe2000f8e00ff */
[----:B------:R-:W-:Y:S01]  /*19630*/  ISETP.NE.OR P0, PT, R9, RZ, !P0 ;  /* 0x000000ff0900720c */ /* 0x000fe20004705670 */
[----:B------:R-:W-:Y:S02]  /*19640*/  IMAD.U32 R5, RZ, RZ, UR8 ;  /* 0x00000008ff057e24 */ /* 0x000fe4000f8e00ff */
[----:B------:R-:W-:-:S02]  /*19650*/  IMAD.SHL.U32 R11, R7, 0x100, RZ ;  /* 0x00000100070b7824 */ /* 0x000fc400078e00ff */
[----:B------:R-:W-:Y:S02]  /*19660*/  IMAD.SHL.U32 R12, R12, 0x80, RZ ;  /* 0x000000800c0c7824 */ /* 0x000fe400078e00ff */
[----:B------:R-:W-:Y:S02]  /*19670*/  IMAD.MOV.U32 R4, RZ, RZ, 0x1 ;  /* 0x00000001ff047424 */ /* 0x000fe400078e00ff */
[----:B------:R-:W-:Y:S02]  /*19680*/  IMAD.U32 R6, RZ, RZ, UR5 ;  /* 0x00000005ff067e24 */ /* 0x000fe4000f8e00ff */
[----:B------:R-:W-:Y:S02]  /*19690*/  IMAD.MOV.U32 R17, RZ, RZ, RZ ;  /* 0x000000ffff117224 */ /* 0x000fe400078e00ff */
[C---:B------:R-:W-:Y:S02]  /*196a0*/  VIADD R13, R11.reuse, 0x40 ;  /* 0x000000400b0d7836 */ /* 0x040fe40000000000 */
[----:B------:R-:W-:-:S02]  /*196b0*/  VIADD R15, R11, 0x80 ;  /* 0x000000800b0f7836 */ /* 0x000fc40000000000 */
[----:B------:R-:W-:Y:S02]  /*196c0*/  VIADD R16, R11, 0xc0 ;  /* 0x000000c00b107836 */ /* 0x000fe40000000000 */
[----:B-1----:R-:W-:Y:S02]  /*196d0*/  IMAD R9, R0, UR7, R3 ;  /* 0x0000000700097c24 */ /* 0x002fe4000f8e0203 */
[----:B------:R-:W-:Y:S02]  /*196e0*/  IMAD.U32 R3, RZ, RZ, UR6 ;  /* 0x00000006ff037e24 */ /* 0x000fe4000f8e00ff */
[----:B------:R-:W-:Y:S02]  /*196f0*/  IMAD R8, R5, UR15, R2 ;  /* 0x0000000f05087c24 */ /* 0x000fe4000f8e0202 */
[----:B0-----:R-:W-:Y:S01]  /*19700*/  IMAD.SHL.U32 R0, R10, 0x800, RZ ;  /* 0x000008000a007824 */ /* 0x001fe200078e00ff */
[----:B------:R-:W-:Y:S01]  /*19710*/  LOP3.LUT R3, R3, 0x2, RZ, 0xfc, !PT ;  /* 0x0000000203037812 */ /* 0x000fe200078efcff */
[----:B------:R-:W-:-:S02]  /*19720*/  IMAD.MOV.U32 R5, RZ, RZ, RZ ;  /* 0x000000ffff057224 */ /* 0x000fc400078e00ff */
[----:B------:R-:W-:Y:S01]  /*19730*/  IMAD.SHL.U32 R2, R10, 0x20, RZ ;  /* 0x000000200a027824 */ /* 0x000fe200078e00ff */
[----:B------:R-:W-:Y:S01]  /*19740*/  LOP3.LUT R0, R0, 0x800, RZ, 0xc0, !PT ;  /* 0x0000080000007812 */ /* 0x000fe200078ec0ff */
[----:B------:R-:W-:-:S07]  /*19750*/  VIADD R18, R12, 0x40 ;  /* 0x000000400c127836 */ /* 0x000fce0000000000 */
.L_x_532:
[----:B------:R-:W0:Y:S01]  /*19760*/  S2R R10, SR_CgaCtaId ;  /* 0x00000000000a7919 */ /* 0x000e220000008800 */
[----:B------:R-:W-:-:S04]  /*19770*/  MOV R7, 0x400 ;  /* 0x0000040000077802 */ /* 0x000fc80000000f00 */
[----:B0-----:R-:W-:Y:S02]  /*19780*/  LEA R14, R10, R7, 0x18 ;  /* 0x000000070a0e7211 */ /* 0x001fe400078ec0ff */
[----:B------:R-:W-:-:S03]  /*19790*/  SHF.L.U32 R7, R4, 0x1f, RZ ;  /* 0x0000001f04077819 */ /* 0x000fc600000006ff */
[----:B------:R-:W-:-:S07]  /*197a0*/  IMAD R10, R5, 0x8, R14 ;  /* 0x00000008050a7824 */ /* 0x000fce00078e020e */
.L_x_529:
[----:B0-----:R0:W1:Y:S02]  /*197b0*/  SYNCS.PHASECHK.TRANS64.TRYWAIT P1, [R10+URZ+0x30020], R7 ;  /* 0x030020070a0075a7 */ /* 0x001064000802017f */
[----:B-1----:R-:W-:Y:S05]  /*197c0*/  @!P1 NANOSLEEP.SYNCS 0x989680 ;  /* 0x009896800000995d */ /* 0x002fea0003900000 */
[----:B------:R-:W1:Y:S02]  /*197d0*/  @!P1 SYNCS.PHASECHK.TRANS64 P1, [R10+URZ+0x30020], R7 ;  /* 0x030020070a0095a7 */ /* 0x000e64000802007f */
[----:B-1----:R-:W-:Y:S05]  /*197e0*/  @!P1 BRA `(.L_x_529) ;  /* 0xfffffffc00f09947 */ /* 0x002fea000383ffff */
[----:B0-----:R-:W0:Y:S02]  /*197f0*/  @!P2 LDC R7, c[0x0][0x500] ;  /* 0x00014000ff07ab82 */ /* 0x001e240000000800 */
[----:B0-----:R0:W-:Y:S02]  /*19800*/  @!P2 SYNCS.ARRIVE.TRANS64 RZ, [R10+URZ+0x30000], R7 ;  /* 0x030000070affa9a7 */ /* 0x0011e4000800003f */
[----:B0-----:R-:W-:-:S04]  /*19810*/  PRMT R7, R3, 0x9910, RZ ;  /* 0x0000991003077816 */ /* 0x001fc800000000ff */
[----:B------:R-:W-:-:S13]  /*19820*/  ISETP.NE.AND P1, PT, R7, 0x2, PT ;  /* 0x000000020700780c */ /* 0x000fda0003f25270 */
[----:B------:R-:W-:Y:S05]  /*19830*/  @P1 BRA `(.L_x_530) ;  /* 0x0000000000041947 */ /* 0x000fea0003800000 */
[----:B------:R-:W-:Y:S01]  /*19840*/  BPT.TRAP 0x1 ;  /* 0x000000040000795c */ /* 0x000fe20000300000 */
.L_x_530:
[----:B------:R-:W-:Y:S05]  /*19850*/  @P0 BRA `(.L_x_531) ;  /* 0x0000000000040947 */ /* 0x000fea0003800000 */
[----:B------:R-:W-:Y:S01]  /*19860*/  BPT.TRAP 0x1 ;  /* 0x000000040000795c */ /* 0x000fe20000300000 */
.L_x_531:
[----:B------:R-:W-:Y:S01]  /*19870*/  R2UR UR31, R17 ;  /* 0x00000000111f72ca */ /* 0x000fe200000e0000 */
[----:B------:R-:W-:Y:S01]  /*19880*/  ULDC UR20, c[0x0][0x48c] ;  /* 0x0001230000147ab9 */ /* 0x000fe20000000800 */
[----:B------:R-:W-:Y:S01]  /*19890*/  R2UR UR25, R2 ;  /* 0x00000000021972ca */ /* 0x000fe200000e0000 */
[----:B------:R-:W-:Y:S01]  /*198a0*/  UISETP.NE.AND UP0, UPT, UR20, 0x1, UPT ;  /* 0x000000011400788c */ /* 0x000fe2000bf05270 */
[C---:B------:R-:W-:Y:S01]  /*198b0*/  IMAD R7, R5.reuse, 0x2000, R0 ;  /* 0x0000200005077824 */ /* 0x040fe200078e0200 */
[----:B------:R-:W-:Y:S01]  /*198c0*/  R2UR UR28, R5 ;  /* 0x00000000051c72ca */ /* 0x000fe200000e0000 */
[----:B------:R-:W-:Y:S01]  /*198d0*/  ULDC.64 UR40, c[0x0][0x4b8] ;  /* 0x00012e0000287ab9 */ /* 0x000fe20000000a00 */
[----:B------:R-:W-:Y:S01]  /*198e0*/  R2UR UR4, R14 ;  /* 0x000000000e0472ca */ /* 0x000fe200000e0000 */
[----:B------:R-:W-:Y:S01]  /*198f0*/  IMAD R7, R7, 0x2, R14 ;  /* 0x0000000207077824 */ /* 0x000fe200078e020e */
[----:B------:R-:W-:Y:S01]  /*19900*/  R2UR UR29, R10 ;  /* 0x000000000a1d72ca */ /* 0x000fe200000e0000 */
[----:B------:R-:W-:Y:S01]  /*19910*/  ULDC.64 UR42, c[0x0][0x4d0] ;  /* 0x00013400002a7ab9 */ /* 0x000fe20000000a00 */
[----:B------:R-:W-:Y:S01]  /*19920*/  PRMT R10, R8, 0x40, R9 ;  /* 0x00000040080a7816 */ /* 0x000fe20000000009 */
[----:B------:R-:W-:Y:S01]  /*19930*/  VIADD R5, R5, 0x1 ;  /* 0x0000000105057836 */ /* 0x000fe20000000000 */
[----:B------:R-:W-:Y:S01]  /*19940*/  USHF.L.U32 UR31, UR31, 0x6, URZ ;  /* 0x000000061f1f7899 */ /* 0x000fe2000800063f */
[----:B------:R-:W-:Y:S01]  /*19950*/  R2UR UR8, R7 ;  /* 0x00000000070872ca */ /* 0x000fe200000e0000 */
[----:B------:R-:W-:Y:S01]  /*19960*/  @UP0 ULDC.64 UR18, c[0x0][0x490] ;  /* 0x0001240000120ab9 */ /* 0x000fe20000000a00 */
[----:B------:R-:W-:Y:S01]  /*19970*/  @UP0 ULDC.64 UR12, c[0x0][0x490] ;  /* 0x00012400000c0ab9 */ /* 0x000fe20000000a00 */
[----:B------:R-:W-:Y:S01]  /*19980*/  ULOP3.LUT UR25, UR31, 0x20, UR25, 0xf8, !UPT ;  /* 0x000000201f197892 */ /* 0x000fe2000f8ef819 */
[----:B------:R-:W-:Y:S01]  /*19990*/  IMAD.MOV.U32 R7, RZ, RZ, 0x3 ;  /* 0x00000003ff077424 */ /* 0x000fe200078e00ff */
[----:B------:R-:W-:Y:S01]  /*199a0*/  R2UR UR46, R10 ;  /* 0x000000000a2e72ca */ /* 0x000fe200000e0000 */
[----:B------:R-:W-:Y:S01]  /*199b0*/  ULEA UR28, UR28, UR4, 0xf ;  /* 0x000000041c1c7291 */ /* 0x000fe2000f8e783f */
[----:B------:R-:W-:Y:S01]  /*199c0*/  R2UR UR30, R11 ;  /* 0x000000000b1e72ca */ /* 0x000fe200000e0000 */
[----:B------:R-:W-:Y:S01]  /*199d0*/  UIMAD.WIDE.U32 UR16, UR25, UR18, URZ ;  /* 0x00000012191072a5 */ /* 0x000fe2000f8e003f */
[----:B------:R-:W-:Y:S01]  /*199e0*/  R2UR UR4, R7 ;  /* 0x00000000070472ca */ /* 0x000fe200000e0000 */
[----:B------:R-:W-:Y:S01]  /*199f0*/  UIMAD.WIDE.U32 UR10, UR25, UR12, URZ ;  /* 0x0000000c190a72a5 */ /* 0x000fe2000f8e003f */
[C---:B------:R-:W-:Y:S01]  /*19a00*/  ISETP.GT.AND P3, PT, R6.reuse, 0x1, PT ;  /* 0x000000010600780c */ /* 0x040fe20003f64270 */
[----:B------:R-:W-:Y:S01]  /*19a10*/  UMOV UR9, UR25 ;  /* 0x0000001900097c82 */ /* 0x000fe20008000000 */
[----:B------:R-:W-:Y:S01]  /*19a20*/  UMOV UR12, UR25 ;  /* 0x00000019000c7c82 */ /* 0x000fe20008000000 */
[----:B------:R-:W-:Y:S01]  /*19a30*/  @UP0 USHF.R.U32.HI UR12, URZ, UR19, UR17 ;  /* 0x000000133f0c0299 */ /* 0x000fe20008011611 */
[----:B------:R-:W-:Y:S01]  /*19a40*/  ISETP.NE.AND P1, PT, R5, 0x4, PT ;  /* 0x000000040500780c */ /* 0x000fe20003f25270 */
[----:B------:R-:W-:Y:S01]  /*19a50*/  @UP0 USHF.R.U32.HI UR9, URZ, UR13, UR11 ;  /* 0x0000000d3f090299 */ /* 0x000fe2000801160b */
[----:B------:R-:W-:Y:S01]  /*19a60*/  VIADD R6, R6, 0xffffffff ;  /* 0xffffffff06067836 */ /* 0x000fe20000000000 */
[----:B------:R-:W-:Y:S01]  /*19a70*/  ULDC UR17, c[0x0][0x498] ;  /* 0x0001260000117ab9 */ /* 0x000fe20000000800 */
[----:B------:R-:W-:Y:S01]  /*19a80*/  ULDC.64 UR10, c[0x0][0x198] ;  /* 0x00006600000a7ab9 */ /* 0x000fe20000000a00 */
[----:B------:R-:W-:Y:S01]  /*19a90*/  UISETP.NE.AND UP0, UPT, UR17, 0x1, UPT ;  /* 0x000000011100788c */ /* 0x000fe2000bf05270 */
[----:B------:R-:W-:Y:S01]  /*19aa0*/  SEL R7, RZ, 0x1, P1 ;  /* 0x00000001ff077807 */ /* 0x000fe20000800000 */
[----:B------:R-:W-:Y:S01]  /*19ab0*/  UIADD3 UR44, UP1, UR10, 0xf0, URZ ;  /* 0x000000f00a2c7890 */ /* 0x000fe2000ff3e03f */
[----:B------:R-:W-:Y:S01]  /*19ac0*/  VIADD R17, R17, 0x1 ;  /* 0x0000000111117836 */ /* 0x000fe20000000000 */
[----:B------:R-:W-:Y:S01]  /*19ad0*/  UIADD3 UR48, UP2, UR10, 0x1f0, URZ ;  /* 0x000001f00a307890 */ /* 0x000fe2000ff5e03f */
[----:B------:R-:W-:Y:S01]  /*19ae0*/  LOP3.LUT R4, R4, R7, RZ, 0x3c, !PT ;  /* 0x0000000704047212 */ /* 0x000fe200078e3cff */
[----:B------:R-:W-:Y:S01]  /*19af0*/  UIADD3 UR26, -UR9, URZ, URZ ;  /* 0x0000003f091a7290 */ /* 0x000fe2000fffe13f */
[----:B------:R-:W-:Y:S01]  /*19b00*/  SEL R5, R5, RZ, P1 ;  /* 0x000000ff05057207 */ /* 0x000fe20000800000 */
[----:B------:R-:W-:-:S02]  /*19b10*/  UIADD3 UR34, -UR12, URZ, URZ ;  /* 0x0000003f0c227290 */ /* 0x000fc4000fffe13f */
[----:B------:R-:W-:Y:S01]  /*19b20*/  UIADD3.X UR45, URZ, UR11, URZ, UP1, !UPT ;  /* 0x0000000b3f2d7290 */ /* 0x000fe20008ffe43f */
[----:B------:R-:W-:Y:S01]  /*19b30*/  @UP0 ULDC UR18, c[0x0][0x49c] ;  /* 0x0001270000120ab9 */ /* 0x000fe20000000800 */
[----:B------:R-:W-:Y:S01]  /*19b40*/  @UP0 ULDC UR10, c[0x0][0x49c] ;  /* 0x00012700000a0ab9 */ /* 0x000fe20000000800 */
[----:B------:R-:W-:Y:S02]  /*19b50*/  UIADD3.X UR49, URZ, UR11, URZ, UP2, !UPT ;  /* 0x0000000b3f317290 */ /* 0x000fe400097fe43f */
[----:B------:R-:W-:Y:S02]  /*19b60*/  UIMAD.WIDE.U32 UR18, UR9, UR18, URZ ;  /* 0x00000012091272a5 */ /* 0x000fe4000f8e003f */
[----:B------:R-:W-:Y:S01]  /*19b70*/  UIMAD.WIDE.U32 UR10, UR12, UR10, URZ ;  /* 0x0000000a0c0a72a5 */ /* 0x000fe2000f8e003f */
[----:B------:R-:W-:Y:S01]  /*19b80*/  @UP0 ULDC UR38, c[0x0][0x4a0] ;  /* 0x0001280000260ab9 */ /* 0x000fe20000000800 */
[----:B------:R-:W-:Y:S01]  /*19b90*/  UIMAD UR26, UR20, UR26, UR25 ;  /* 0x0000001a141a72a4 */ /* 0x000fe2000f8e0219 */
[----:B------:R-:W-:Y:S01]  /*19ba0*/  @UP0 ULDC UR50, c[0x0][0x4a0] ;  /* 0x0001280000320ab9 */ /* 0x000fe20000000800 */
[----:B------:R-:W-:Y:S01]  /*19bb0*/  UMOV UR21, UR9 ;  /* 0x0000000900157c82 */ /* 0x000fe20008000000 */
[----:B------:R-:W-:Y:S01]  /*19bc0*/  UIMAD UR20, UR20, UR34, UR25 ;  /* 0x00000022141472a4 */ /* 0x000fe2000f8e0219 */
[----:B------:R-:W-:Y:S01]  /*19bd0*/  R2UR UR34, R13 ;  /* 0x000000000d2272ca */ /* 0x000fe200000e0000 */
[----:B------:R-:W-:Y:S01]  /*19be0*/  UMOV UR13, UR12 ;  /* 0x0000000c000d7c82 */ /* 0x000fe20008000000 */
[----:B------:R-:W-:Y:S01]  /*19bf0*/  @UP0 USHF.R.U32.HI UR21, URZ, UR38, UR19 ;  /* 0x000000263f150299 */ /* 0x000fe20008011613 */
[----:B------:R-:W-:Y:S01]  /*19c00*/  R2UR UR38, R15 ;  /* 0x000000000f2672ca */ /* 0x000fe200000e0000 */
[----:B------:R-:W-:Y:S01]  /*19c10*/  @UP0 USHF.R.U32.HI UR13, URZ, UR50, UR11 ;  /* 0x000000323f0d0299 */ /* 0x000fe2000801160b */
[----:B------:R-:W-:Y:S01]  /*19c20*/  R2UR UR18, R12 ;  /* 0x000000000c1272ca */ /* 0x000fe200000e0000 */
[----:B------:R-:W-:Y:S01]  /*19c30*/  UIMAD UR11, UR20, UR40, UR42 ;  /* 0x00000028140b72a4 */ /* 0x000fe2000f8e022a */
[----:B------:R-:W-:Y:S01]  /*19c40*/  R2UR UR10, R18 ;  /* 0x00000000120a72ca */ /* 0x000fe200000e0000 */
[----:B------:R-:W-:-:S02]  /*19c50*/  UIADD3 UR20, -UR21, URZ, URZ ;  /* 0x0000003f15147290 */ /* 0x000fc4000fffe13f */
[----:B------:R-:W-:Y:S02]  /*19c60*/  UIADD3 UR25, -UR13, URZ, URZ ;  /* 0x0000003f0d197290 */ /* 0x000fe4000fffe13f */
[----:B------:R-:W-:Y:S01]  /*19c70*/  UIMAD UR19, UR26, UR40, UR42 ;  /* 0x000000281a1372a4 */ /* 0x000fe2000f8e022a */
[----:B------:R-:W-:Y:S01]  /*19c80*/  R2UR UR26, R16 ;  /* 0x00000000101a72ca */ /* 0x000fe200000e0000 */
[----:B------:R-:W-:Y:S02]  /*19c90*/  UIADD3 UR29, UR29, 0x30000, URZ ;  /* 0x000300001d1d7890 */ /* 0x000fe4000fffe03f */
[----:B------:R-:W-:Y:S02]  /*19ca0*/  UIMAD UR20, UR17, UR20, UR9 ;  /* 0x00000014111472a4 */ /* 0x000fe4000f8e0209 */
[----:B------:R-:W-:Y:S02]  /*19cb0*/  UIADD3 UR32, UR28, 0x2000, URZ ;  /* 0x000020001c207890 */ /* 0x000fe4000fffe03f */
[----:B------:R-:W-:-:S02]  /*19cc0*/  UIMAD UR12, UR17, UR25, UR12 ;  /* 0x00000019110c72a4 */ /* 0x000fc4000f8e020c */
[----:B------:R-:W-:Y:S02]  /*19cd0*/  UIADD3 UR36, UR28, 0x4000, URZ ;  /* 0x000040001c247890 */ /* 0x000fe4000fffe03f */
[----:B------:R-:W-:Y:S02]  /*19ce0*/  UIADD3 UR24, UR28, 0x6000, URZ ;  /* 0x000060001c187890 */ /* 0x000fe4000fffe03f */
[----:B------:R-:W-:Y:S02]  /*19cf0*/  UIADD3 UR16, UR8, 0x20000, URZ ;  /* 0x0002000008107890 */ /* 0x000fe4000fffe03f */
[----:B------:R-:W-:Y:S02]  /*19d00*/  UIMAD UR20, UR20, UR41, UR43 ;  /* 0x00000029141472a4 */ /* 0x000fe4000f8e022b */
[----:B------:R-:W-:Y:S02]  /*19d10*/  UPRMT UR4, UR46, 0x5410, UR4 ;  /* 0x000054102e047896 */ /* 0x000fe40008000004 */
[----:B------:R-:W-:-:S02]  /*19d20*/  UIADD3 UR8, UR8, 0x22000, URZ ;  /* 0x0002200008087890 */ /* 0x000fc4000fffe03f */
[----:B------:R-:W-:Y:S01]  /*19d30*/  UIMAD UR12, UR12, UR41, UR43 ;  /* 0x000000290c0c72a4 */ /* 0x000fe2000f8e022b */
[----:B------:R-:W-:Y:S01]  /*19d40*/  UMOV UR22, 0x0 ;  /* 0x0000000000167882 */ /* 0x000fe20000000000 */
[----:B------:R-:W-:Y:S01]  /*19d50*/  UMOV UR23, 0x10000000 ;  /* 0x1000000000177882 */ /* 0x000fe20000000000 */
[----:B------:R-:W-:Y:S01]  /*19d60*/  UMOV UR33, UR29 ;  /* 0x0000001d00217c82 */ /* 0x000fe20008000000 */
[----:B------:R-:W-:Y:S01]  /*19d70*/  UMOV UR35, UR31 ;  /* 0x0000001f00237c82 */ /* 0x000fe20008000000 */
[----:B------:R-:W-:Y:S01]  /*19d80*/  UMOV UR37, UR29 ;  /* 0x0000001d00257c82 */ /* 0x000fe20008000000 */
[----:B------:R-:W-:Y:S01]  /*19d90*/  UMOV UR39, UR31 ;  /* 0x0000001f00277c82 */ /* 0x000fe20008000000 */
[----:B------:R0:W-:Y:S01]  /*19da0*/  UTMALDG.2D [UR28], [UR44], desc[UR22] ;  /* 0x0000161c2c0075b4 */ /* 0x0001e20008009000 */
[----:B------:R-:W-:Y:S01]  /*19db0*/  UMOV UR27, UR31 ;  /* 0x0000001f001b7c82 */ /* 0x000fe20008000000 */
[----:B------:R-:W-:Y:S01]  /*19dc0*/  UMOV UR25, UR29 ;  /* 0x0000001d00197c82 */ /* 0x000fe20008000000 */
[----:B------:R-:W-:Y:S01]  /*19dd0*/  UMOV UR17, UR29 ;  /* 0x0000001d00117c82 */ /* 0x000fe20008000000 */
[----:B------:R-:W-:Y:S01]  /*19de0*/  UMOV UR9, UR29 ;  /* 0x0000001d00097c82 */ /* 0x000fe20008000000 */
[----:B------:R0:W-:Y:S01]  /*19df0*/  UTMALDG.2D [UR32], [UR44], desc[UR22] ;  /* 0x000016202c0075b4 */ /* 0x0001e20008009000 */
[----:B------:R0:W-:Y:S01]  /*19e00*/  UTMALDG.2D [UR36], [UR44], desc[UR22] ;  /* 0x000016242c0075b4 */ /* 0x0001e20008009000 */
[----:B------:R0:W-:Y:S01]  /*19e10*/  UTMALDG.2D [UR24], [UR44], desc[UR22] ;  /* 0x000016182c0075b4 */ /* 0x0001e20008009000 */
[----:B------:R0:W-:Y:S01]  /*19e20*/  UTMALDG.4D.IM2COL.MULTICAST [UR16], [UR48], UR4 ;  /* 0x00000010300073b4 */ /* 0x0001e20008058804 */
[----:B------:R0:W-:Y:S02]  /*19e30*/  UTMALDG.4D.IM2COL.MULTICAST [UR8], [UR48], UR4 ;  /* 0x00000008300073b4 */ /* 0x0001e40008058804 */
[----:B0-----:R-:W-:Y:S05]  /*19e40*/  @P3 BRA `(.L_x_532) ;  /* 0xfffffff800443947 */ /* 0x001fea000383ffff */
.L_x_528:
[----:B------:R-:W-:Y:S05]  /*19e50*/  WARPSYNC.ALL ;  /* 0x0000000000007948 */ /* 0x000fea0003800000 */
[----:B------:R-:W-:-:S13]  /*19e60*/  ELECT P0, URZ, PT ;  /* 0x00000000003f782f */ /* 0x000fda0003800000 */
[----:B------:R-:W-:Y:S05]  /*19e70*/  @!P0 EXIT ;  /* 0x000000000000894d */ /* 0x000fea0003800000 */
[----:B------:R-:W-:-:S04]  /*19e80*/  ULOP3.LUT UR6, UR6, 0x2, URZ, 0xfc, !UPT ;  /* 0x0000000206067892 */ /* 0x000fc8000f8efc3f */
[----:B------:R-:W-:-:S06]  /*19e90*/  UISETP.NE.AND UP0, UPT, UR6, 0x3, UPT ;  /* 0x000000030600788c */ /* 0x000fcc000bf05270 */
[----:B------:R-:W-:-:S13]  /*19ea0*/  PLOP3.LUT P0, PT, PT, PT, UP0, 0x80, 0x0 ;  /* 0x000000000000781c */ /* 0x000fda0003f0f008 */
[----:B------:R-:W-:Y:S05]  /*19eb0*/  @!P0 BRA `(.L_x_533) ;  /* 0x0000000000048947 */ /* 0x000fea0003800000 */
[----:B------:R-:W-:Y:S01]  /*19ec0*/  BPT.TRAP 0x1 ;  /* 0x000000040000795c */ /* 0x000fe20000300000 */
.L_x_533:
[----:B------:R-:W0:Y:S01]  /*19ed0*/  S2UR UR7, SR_CgaCtaId ;  /* 0x00000000000779c3 */ /* 0x000e220000008800 */
[----:B------:R-:W-:Y:S01]  /*19ee0*/  ULOP3.LUT UP0, URZ, UR5, 0x4, URZ, 0xc0, !UPT ;  /* 0x00000004053f7892 */ /* 0x000fe2000f80c03f */
[----:B------:R-:W-:Y:S01]  /*19ef0*/  UMOV UR6, 0x400 ;  /* 0x0000040000067882 */ /* 0x000fe20000000000 */
[----:B------:R-:W-:Y:S02]  /*19f00*/  USHF.L.U32 UR4, UR5, 0x3, URZ ;  /* 0x0000000305047899 */ /* 0x000fe4000800063f */
[----:B------:R-:W-:Y:S02]  /*19f10*/  USEL UR8, URZ, 0x1, UP0 ;  /* 0x000000013f087887 */ /* 0x000fe40008000000 */
[----:B------:R-:W-:-:S04]  /*19f20*/  ULOP3.LUT UR5, UR5, 0x3, URZ, 0xc0, !UPT ;  /* 0x0000000305057892 */ /* 0x000fc8000f8ec03f */
[----:B------:R-:W-:-:S05]  /*19f30*/  IMAD.U32 R0, RZ, RZ, UR8 ;  /* 0x00000008ff007e24 */ /* 0x000fca000f8e00ff */
[----:B------:R-:W-:Y:S01]  /*19f40*/  SHF.L.U32 R0, R0, 0x1f, RZ ;  /* 0x0000001f00007819 */ /* 0x000fe200000006ff */
[----:B0-----:R-:W-:Y:S02]  /*19f50*/  ULEA UR7, UR7, UR6, 0x18 ;  /* 0x0000000607077291 */ /* 0x001fe4000f8ec03f */
[----:B------:R-:W-:Y:S02]  /*19f60*/  ULOP3.LUT UR6, UR4, 0x18, URZ, 0xc0, !UPT ;  /* 0x0000001804067892 */ /* 0x000fe4000f8ec03f */
[----:B------:R-:W-:-:S04]  /*19f70*/  UIADD3 UR4, UR7, 0x30020, URZ ;  /* 0x0003002007047890 */ /* 0x000fc8000fffe03f */
[----:B------:R-:W-:-:S12]  /*19f80*/  UIADD3 UR6, UR4, UR6, URZ ;  /* 0x0000000604067290 */ /* 0x000fd8000fffe03f */
.L_x_534:
[----:B0-----:R-:W-:-:S04]  /*19f90*/  IMAD.U32 R3, RZ, RZ, UR6 ;  /* 0x00000006ff037e24 */ /* 0x001fc8000f8e00ff */
[----:B------:R0:W1:Y:S03]  /*19fa0*/  SYNCS.PHASECHK.TRANS64.TRYWAIT P0, [R3+URZ], R0 ;  /* 0x00000000030075a7 */ /* 0x000066000800017f */
[----:B-1----:R-:W-:Y:S05]  /*19fb0*/  @!P0 NANOSLEEP.SYNCS 0x989680 ;  /* 0x009896800000895d */ /* 0x002fea0003900000 */
[----:B------:R-:W1:Y:S02]  /*19fc0*/  @!P0 SYNCS.PHASECHK.TRANS64 P0, [R3+URZ], R0 ;  /* 0x00000000030085a7 */ /* 0x000e64000800007f */
[----:B-1----:R-:W-:Y:S05]  /*19fd0*/  @!P0 BRA `(.L_x_534) ;  /* 0xfffffffc00ec8947 */ /* 0x002fea000383ffff */
[----:B------:R-:W-:-:S04]  /*19fe0*/  UIADD3 UR5, UR5, 0x1, URZ ;  /* 0x0000000105057890 */ /* 0x000fc8000fffe03f */
[----:B------:R-:W-:Y:S02]  /*19ff0*/  UISETP.EQ.XOR UP0, UPT, UR5, 0x4, !UP0 ;  /* 0x000000040500788c */ /* 0x000fe4000c702a70 */
[----:B------:R-:W-:Y:S02]  /*1a000*/  UISETP.NE.AND UP1, UPT, UR5, 0x4, UPT ;  /* 0x000000040500788c */ /* 0x000fe4000bf25270 */
[----:B------:R-:W-:Y:S02]  /*1a010*/  USEL UR6, URZ, 0x1, !UP0 ;  /* 0x000000013f067887 */ /* 0x000fe4000c000000 */
[----:B------:R-:W-:-:S04]  /*1a020*/  USEL UR5, UR5, URZ, UP1 ;  /* 0x0000003f05057287 */ /* 0x000fc80008800000 */
[----:B0-----:R-:W-:Y:S01]  /*1a030*/  IMAD.U32 R0, RZ, RZ, UR6 ;  /* 0x00000006ff007e24 */ /* 0x001fe2000f8e00ff */
[----:B------:R-:W-:-:S04]  /*1a040*/  ULEA UR7, UR5, UR4, 0x3 ;  /* 0x0000000405077291 */ /* 0x000fc8000f8e183f */
[----:B------:R-:W-:-:S08]  /*1a050*/  SHF.L.U32 R0, R0, 0x1f, RZ ;  /* 0x0000001f00007819 */ /* 0x000fd000000006ff */
.L_x_535:
[----:B0-----:R-:W-:-:S04]  /*1a060*/  IMAD.U32 R3, RZ, RZ, UR7 ;  /* 0x00000007ff037e24 */ /* 0x001fc8000f8e00ff */
[----:B------:R0:W1:Y:S03]  /*1a070*/  SYNCS.PHASECHK.TRANS64.TRYWAIT P0, [R3+URZ], R0 ;  /* 0x00000000030075a7 */ /* 0x000066000800017f */
[----:B-1----:R-:W-:Y:S05]  /*1a080*/  @!P0 NANOSLEEP.SYNCS 0x989680 ;  /* 0x009896800000895d */ /* 0x002fea0003900000 */
[----:B------:R-:W1:Y:S02]  /*1a090*/  @!P0 SYNCS.PHASECHK.TRANS64 P0, [R3+URZ], R0 ;  /* 0x00000000030085a7 */ /* 0x000e64000800007f */
[----:B-1----:R-:W-:Y:S05]  /*1a0a0*/  @!P0 BRA `(.L_x_535) ;  /* 0xfffffffc00ec8947 */ /* 0x002fea000383ffff */
[----:B------:R-:W-:-:S04]  /*1a0b0*/  UIADD3 UR5, UR5, 0x1, URZ ;  /* 0x0000000105057890 */ /* 0x000fc8000fffe03f */
[----:B------:R-:W-:Y:S02]  /*1a0c0*/  UISETP.EQ.XOR UP0, UPT, UR5, 0x4, UP0 ;  /* 0x000000040500788c */ /* 0x000fe40008702a70 */
[----:B------:R-:W-:Y:S02]  /*1a0d0*/  UISETP.NE.AND UP1, UPT, UR5, 0x4, UPT ;  /* 0x000000040500788c */ /* 0x000fe4000bf25270 */
[----:B------:R-:W-:Y:S02]  /*1a0e0*/  USEL UR6, URZ, 0x1, !UP0 ;  /* 0x000000013f067887 */ /* 0x000fe4000c000000 */
[----:B------:R-:W-:-:S04]  /*1a0f0*/  USEL UR5, UR5, URZ, UP1 ;  /* 0x0000003f05057287 */ /* 0x000fc80008800000 */
[----:B0-----:R-:W-:Y:S01]  /*1a100*/  IMAD.U32 R0, RZ, RZ, UR6 ;  /* 0x00000006ff007e24 */ /* 0x001fe2000f8e00ff */
[----:B------:R-:W-:-:S04]  /*1a110*/  ULEA UR7, UR5, UR4, 0x3 ;  /* 0x0000000405077291 */ /* 0x000fc8000f8e183f */
[----:B------:R-:W-:-:S08]  /*1a120*/  SHF.L.U32 R0, R0, 0x1f, RZ ;  /* 0x0000001f00007819 */ /* 0x000fd000000006ff */
.L_x_536:
        /* <DEDUP_REMOVED lines=13> */
.L_x_537:
[----:B0-----:R-:W-:-:S04]  /*1a200*/  IMAD.U32 R3, RZ, RZ, UR5 ;  /* 0x00000005ff037e24 */ /* 0x001fc8000f8e00ff */
[----:B------:R0:W1:Y:S03]  /*1a210*/  SYNCS.PHASECHK.TRANS64.TRYWAIT P0, [R3+URZ], R0 ;  /* 0x00000000030075a7 */ /* 0x000066000800017f */
[----:B-1----:R-:W-:Y:S05]  /*1a220*/  @!P0 NANOSLEEP.SYNCS 0x989680 ;  /* 0x009896800000895d */ /* 0x002fea0003900000 */
[----:B------:R-:W1:Y:S02]  /*1a230*/  @!P0 SYNCS.PHASECHK.TRANS64 P0, [R3+URZ], R0 ;  /* 0x00000000030085a7 */ /* 0x000e64000800007f */
[----:B-1----:R-:W-:Y:S05]  /*1a240*/  @P0 EXIT ;  /* 0x000000000000094d */ /* 0x002fea0003800000 */
[----:B------:R-:W-:Y:S05]  /*1a250*/  BRA `(.L_x_537) ;  /* 0xfffffffc00e87947 */ /* 0x000fea000383ffff */
.L_x_538:
[----:B------:R-:W-:-:S00]  /*1a260*/  BRA `(.L_x_538) ;  /* 0xfffffffc00fc7947 */ /* 0x000fc0000383ffff */
[----:B------:R-:W-:-:S00]  /*1a270*/  NOP ;  /* 0x0000000000007918 */ /* 0x000fc00000000000 */
        /* <DEDUP_REMOVED lines=8> */
.L_x_539:


//--------------------- .nv.shared._ZN7cutlass13device_kernelINS_4conv6kernel13ConvUniversalINS1_16ConvProblemShapeILNS1_8OperatorE2ELi2EEENS1_10collective14CollectiveConvINS1_46MainloopSm90TmaGmmaWarpSpecializedImplicitGemmILS5_2ELi4ELi2EN4cute5tupleIJNSA_1CILi2EEENSC_ILi1EEESE_EEENS1_36KernelImplicitTmaWarpSpecializedSm90ELi1EEENSB_IJNSC_ILi256EEENSB_IJNSC_ILi128EEEEEENSB_IJNSC_ILi64EEEEEEEEENS_6half_tESO_NSA_8TiledMMAINSA_8MMA_AtomIJNSA_4SM904GMMA26MMA_64x128x16_F32F16F16_SSILNSS_5MajorE1ELSU_1ELNSS_7ScaleInE1ELSV_1EEEEEENSA_6LayoutINSB_IJSE_SE_SE_EEENSB_IJNSC_ILi0EEES10_S10_EEEEENSB_IJNSA_10UnderscoreES13_S13_EEEEENS7_6detail26Sm90ImplicitGemmTileTraitsINSA_13SM90_TMA_LOADENSA_14ComposedLayoutINSA_7SwizzleILi3ELi4ELi3EEENSA_18smem_ptr_flag_bitsILi16EEENSY_INSB_IJNSB_IJSL_NSC_ILi4EEEEEENSB_IJNSC_ILi8EEES1G_EEENSB_IJSE_S1E_EEEEEENSB_IJNSB_IJSE_NSC_ILi4096EEEEEENSB_IJSL_NSC_ILi512EEEEEENSB_IJS10_NSC_ILi16384EEEEEEEEEEEEEvEENS17_INSA_30SM90_TMA_LOAD_IM2COL_MULTICASTENS19_IS1B_S1D_NSY_INSB_IJNSB_IJSL_SD_EEES1H_S1I_EEENSB_IJS1L_S1N_NSB_IJS10_NSC_ILi8192EEEEEEEEEEEEEvEEEENS_8epilogue10collective6detail29Sm90TmaWarpSpecializedAdapterINS25_15DefaultEpilogueISO_NSB_IJlNSB_IJSE_llEEES10_EEES2A_NS24_6thread17LinearCombinationISO_Li1EffLNS2B_9ScaleType4KindE0ELNS_15FloatRoundStyleE2ESO_EENS_4gemm15EpilogueDefaultEEEEEvvEEEEvNT_6ParamsE --------------------------
	.section	.nv.shared._ZN7cutlass13device_kernelINS_4conv6kernel13ConvUniversalINS1_16ConvProblemShapeILNS1_8OperatorE2ELi2EEENS1_10collective14CollectiveConvINS1_46MainloopSm90TmaGmmaWarpSpecializedImplicitGemmILS5_2ELi4ELi2EN4cute5tupleIJNSA_1CILi2EEENSC_ILi1EEESE_EEENS1_36KernelImplicitTmaWarpSpecializedSm90ELi1EEENSB_IJNSC_ILi256EEENSB_IJNSC_ILi128EEEEEENSB_IJNSC_ILi64EEEEEEEEENS_6half_tESO_NSA_8TiledMMAINSA_8MMA_AtomIJNSA_4SM904GMMA26MMA_64x128x16_F32F16F16_SSILNSS_5MajorE1ELSU_1ELNSS_7ScaleInE1ELSV_1EEEEEENSA_6LayoutINSB_IJSE_SE_SE_EEENSB_IJNSC_ILi0EEES10_S10_EEEEENSB_IJNSA_10UnderscoreES13_S13_EEEEENS7_6detail26Sm90ImplicitGemmTileTraitsINSA_13SM90_TMA_LOADENSA_14ComposedLayoutINSA_7SwizzleILi3ELi4ELi3EEENSA_18smem_ptr_flag_bitsILi16EEENSY_INSB_IJNSB_IJSL_NSC_ILi4EEEEEENSB_IJNSC_ILi8EEES1G_EEENSB_IJSE_S1E_EEEEEENSB_IJNSB_IJSE_NSC_ILi4096EEEEEENSB_IJSL_NSC_ILi512EEEEEENSB_IJS10_NSC_ILi16384EEEEEEEEEEEEEvEENS17_INSA_30SM90_TMA_LOAD_IM2COL_MULTICASTENS19_IS1B_S1D_NSY_INSB_IJNSB_IJSL_SD_EEES1H_S1I_EEENSB_IJS1L_S1N_NSB_IJS10_NSC_ILi8192EEEEEEEEEEEEEvEEEENS_8epilogue10collective6detail29Sm90TmaWarpSpecializedAdapterINS25_15DefaultEpilogueISO_NSB_IJlNSB_IJSE_llEEES10_EEES2A_NS24_6thread17LinearCombinationISO_Li1EffLNS2B_9ScaleType4KindE0ELNS_15FloatRoundStyleE2ESO_EENS_4gemm15EpilogueDefaultEEEEEvvEEEEvNT_6ParamsE,"aw",@nobits
	.sectionflags	@""
	.align	16
	.zero		1024


//--------------------- .nv.shared.reserved.0     --------------------------
	.section	.nv.shared.reserved.0,"aw",@nobits
	.weak		__nv_reservedSMEM_offset_0_alias
	.size		__nv_reservedSMEM_offset_0_alias, 0, 0
	.other		__nv_reservedSMEM_offset_0_alias,@"STO_CUDA_RESERVED_SHARED STV_DEFAULT"
__nv_reservedSMEM_offset_0_alias:
	.zero		0


//--------------------- .nv.global                --------------------------
	.section	.nv.global,"aw",@nobits
.nv.global:
	.type		_ZN39_INTERNAL_c253f580_4_k_cu_3be7b322_39314cute1_E,@object
	.size		_ZN39_INTERNAL_c253f580_4_k_cu_3be7b322_39314cute1_E,(_ZN39_INTERNAL_c253f580_4_k_cu_3be7b322_39314cuda3std3__45__cpo6cbeginE - _ZN39_INTERNAL_c253f580_4_k_cu_3be7b322_39314cute1_E)
_ZN39_INTERNAL_c253f580_4_k_cu_3be7b322_39314cute1_E:
	.zero		1
	.type		_ZN39_INTERNAL_c253f580_4_k_cu_3be7b322_39314cuda3std3__45__cpo6cbeginE,@object
	.size		_ZN39_INTERNAL_c253f580_4_k_cu_3be7b322_39314cuda3std3__45__cpo6cbeginE,(_ZN39_INTERNAL_c253f580_4_k_cu_3be7b322_39314cuda3std3__48in_placeE - _ZN39_INTERNAL_c253f580_4_k_cu_3be7b322_39314cuda3std3__45__cpo6cbeginE)
_ZN39_INTERNAL_c253f580_4_k_cu_3be7b322_39314cuda3std3__45__cpo6cbeginE:
	.zero		1
	.type		_ZN39_INTERNAL_c253f580_4_k_cu_3be7b322_39314cuda3std3__48in_placeE,@object
	.size		_ZN39_INTERNAL_c253f580_4_k_cu_3be7b322_39314cuda3std3__48in_placeE,(_ZN39_INTERNAL_c253f580_4_k_cu_3be7b322_39314cuda3std6ranges3__45__cpo9iter_moveE - _ZN39_INTERNAL_c253f580_4_k_cu_3be7b322_39314cuda3std3__48in_placeE)
_ZN39_INTERNAL_c253f580_4_k_cu_3be7b322_39314cuda3std3__48in_placeE:
	.zero		1
	.type		_ZN39_INTERNAL_c253f580_4_k_cu_3be7b322_39314cuda3std6ranges3__45__cpo9iter_moveE,@object
	.size		_ZN39_INTERNAL_c253f580_4_k_cu_3be7b322_39314cuda3std6ranges3__45__cpo9iter_moveE,(_ZN39_INTERNAL_c253f580_4_k_cu_3be7b322_39314cuda3std3__45__cpo5beginE - _ZN39_INTERNAL_c253f580_4_k_cu_3be7b322_39314cuda3std6ranges3__45__cpo9iter_moveE)
_ZN39_INTERNAL_c253f580_4_k_cu_3be7b322_39314cuda3std6ranges3__45__cpo9iter_moveE:
	.zero		1
	.type		_ZN39_INTERNAL_c253f580_4_k_cu_3be7b322_39314cuda3std3__45__cpo5beginE,@object
	.size		_ZN39_INTERNAL_c253f580_4_k_cu_3be7b322_39314cuda3std3__45__cpo5beginE,(_ZN39_INTERNAL_c253f580_4_k_cu_3be7b322_39314cuda3std3__441_GLOBAL__N__c253f580_4_k_cu_3be7b322_39316ignoreE - _ZN39_INTERNAL_c253f580_4_k_cu_3be7b322_39314cuda3std3__45__cpo5beginE)
_ZN39_INTERNAL_c253f580_4_k_cu_3be7b322_39314cuda3std3__45__cpo5beginE:
	.zero		1
	.type		_ZN39_INTERNAL_c253f580_4_k_cu_3be7b322_39314cuda3std3__441_GLOBAL__N__c253f580_4_k_cu_3be7b322_39316ignoreE,@object
	.size		_ZN39_INTERNAL_c253f580_4_k_cu_3be7b322_39314cuda3std3__441_GLOBAL__N__c253f580_4_k_cu_3be7b322_39316ignoreE,(_ZN39_INTERNAL_c253f580_4_k_cu_3be7b322_39314cute7productE - _ZN39_INTERNAL_c253f580_4_k_cu_3be7b322_39314cuda3std3__441_GLOBAL__N__c253f580_4_k_cu_3be7b322_39316ignoreE)
_ZN39_INTERNAL_c253f580_4_k_cu_3be7b322_39314cuda3std3__441_GLOBAL__N__c253f580_4_k_cu_3be7b322_39316ignoreE:
	.zero		1
	.type		_ZN39_INTERNAL_c253f580_4_k_cu_3be7b322_39314cute7productE,@object
	.size		_ZN39_INTERNAL_c253f580_4_k_cu_3be7b322_39314cute7productE,(_ZN39_INTERNAL_c253f580_4_k_cu_3be7b322_39314cuda3std3__45__cpo3endE - _ZN39_INTERNAL_c253f580_4_k_cu_3be7b322_39314cute7productE)
_ZN39_INTERNAL_c253f580_4_k_cu_3be7b322_39314cute7productE:
	.zero		1
	.type		_ZN39_INTERNAL_c253f580_4_k_cu_3be7b322_39314cuda3std3__45__cpo3endE,@object
	.size		_ZN39_INTERNAL_c253f580_4_k_cu_3be7b322_39314cuda3std3__45__cpo3endE,(_ZN39_INTERNAL_c253f580_4_k_cu_3be7b322_39314cuda3std3__419piecewise_constructE - _ZN39_INTERNAL_c253f580_4_k_cu_3be7b322_39314cuda3std3__45__cpo3endE)
_ZN39_INTERNAL_c253f580_4_k_cu_3be7b322_39314cuda3std3__45__cpo3endE:
	.zero		1
	.type		_ZN39_INTERNAL_c253f580_4_k_cu_3be7b322_39314cuda3std3__419piecewise_constructE,@object
	.size		_ZN39_INTERNAL_c253f580_4_k_cu_3be7b322_39314cuda3std3__419piecewise_constructE,(_ZN39_INTERNAL_c253f580_4_k_cu_3be7b322_39314cuda3std3__45__cpo4cendE - _ZN39_INTERNAL_c253f580_4_k_cu_3be7b322_39314cuda3std3__419piecewise_constructE)
_ZN39_INTERNAL_c253f580_4_k_cu_3be7b322_39314cuda3std3__419piecewise_constructE:
	.zero		1
	.type		_ZN39_INTERNAL_c253f580_4_k_cu_3be7b322_39314cuda3std3__45__cpo4cendE,@object
	.size		_ZN39_INTERNAL_c253f580_4_k_cu_3be7b322_39314cuda3std3__45__cpo4cendE,(_ZN39_INTERNAL_c253f580_4_k_cu_3be7b322_39314cuda3std6ranges3__45__cpo4swapE - _ZN39_INTERNAL_c253f580_4_k_cu_3be7b322_39314cuda3std3__45__cpo4cendE)
_ZN39_INTERNAL_c253f580_4_k_cu_3be7b322_39314cuda3std3__45__cpo4cendE:
	.zero		1
	.type		_ZN39_INTERNAL_c253f580_4_k_cu_3be7b322_39314cuda3std6ranges3__45__cpo4swapE,@object
	.size		_ZN39_INTERNAL_c253f580_4_k_cu_3be7b322_39314cuda3std6ranges3__45__cpo4swapE,(.L_7 - _ZN39_INTERNAL_c253f580_4_k_cu_3be7b322_39314cuda3std6ranges3__45__cpo4swapE)
_ZN39_INTERNAL_c253f580_4_k_cu_3be7b322_39314cuda3std6ranges3__45__cpo4swapE:
	.zero		1
.L_7:


//--------------------- .nv.constant0._ZN7cutlass13device_kernelINS_4conv6kernel13ConvUniversalINS1_16ConvProblemShapeILNS1_8OperatorE2ELi2EEENS1_10collective14CollectiveConvINS1_46MainloopSm90TmaGmmaWarpSpecializedImplicitGemmILS5_2ELi4ELi2EN4cute5tupleIJNSA_1CILi2EEENSC_ILi1EEESE_EEENS1_36KernelImplicitTmaWarpSpecializedSm90ELi1EEENSB_IJNSC_ILi256EEENSB_IJNSC_ILi128EEEEEENSB_IJNSC_ILi64EEEEEEEEENS_6half_tESO_NSA_8TiledMMAINSA_8MMA_AtomIJNSA_4SM904GMMA26MMA_64x128x16_F32F16F16_SSILNSS_5MajorE1ELSU_1ELNSS_7ScaleInE1ELSV_1EEEEEENSA_6LayoutINSB_IJSE_SE_SE_EEENSB_IJNSC_ILi0EEES10_S10_EEEEENSB_IJNSA_10UnderscoreES13_S13_EEEEENS7_6detail26Sm90ImplicitGemmTileTraitsINSA_13SM90_TMA_LOADENSA_14ComposedLayoutINSA_7SwizzleILi3ELi4ELi3EEENSA_18smem_ptr_flag_bitsILi16EEENSY_INSB_IJNSB_IJSL_NSC_ILi4EEEEEENSB_IJNSC_ILi8EEES1G_EEENSB_IJSE_S1E_EEEEEENSB_IJNSB_IJSE_NSC_ILi4096EEEEEENSB_IJSL_NSC_ILi512EEEEEENSB_IJS10_NSC_ILi16384EEEEEEEEEEEEEvEENS17_INSA_30SM90_TMA_LOAD_IM2COL_MULTICASTENS19_IS1B_S1D_NSY_INSB_IJNSB_IJSL_SD_EEES1H_S1I_EEENSB_IJS1L_S1N_NSB_IJS10_NSC_ILi8192EEEEEEEEEEEEEvEEEENS_8epilogue10collective6detail29Sm90TmaWarpSpecializedAdapterINS25_15DefaultEpilogueISO_NSB_IJlNSB_IJSE_llEEES10_EEES2A_NS24_6thread17LinearCombinationISO_Li1EffLNS2B_9ScaleType4KindE0ELNS_15FloatRoundStyleE2ESO_EENS_4gemm15EpilogueDefaultEEEEEvvEEEEvNT_6ParamsE --------------------------
	.section	.nv.constant0._ZN7cutlass13device_kernelINS_4conv6kernel13ConvUniversalINS1_16ConvProblemShapeILNS1_8OperatorE2ELi2EEENS1_10collective14CollectiveConvINS1_46MainloopSm90TmaGmmaWarpSpecializedImplicitGemmILS5_2ELi4ELi2EN4cute5tupleIJNSA_1CILi2EEENSC_ILi1EEESE_EEENS1_36KernelImplicitTmaWarpSpecializedSm90ELi1EEENSB_IJNSC_ILi256EEENSB_IJNSC_ILi128EEEEEENSB_IJNSC_ILi64EEEEEEEEENS_6half_tESO_NSA_8TiledMMAINSA_8MMA_AtomIJNSA_4SM904GMMA26MMA_64x128x16_F32F16F16_SSILNSS_5MajorE1ELSU_1ELNSS_7ScaleInE1ELSV_1EEEEEENSA_6LayoutINSB_IJSE_SE_SE_EEENSB_IJNSC_ILi0EEES10_S10_EEEEENSB_IJNSA_10UnderscoreES13_S13_EEEEENS7_6detail26Sm90ImplicitGemmTileTraitsINSA_13SM90_TMA_LOADENSA_14ComposedLayoutINSA_7SwizzleILi3ELi4ELi3EEENSA_18smem_ptr_flag_bitsILi16EEENSY_INSB_IJNSB_IJSL_NSC_ILi4EEEEEENSB_IJNSC_ILi8EEES1G_EEENSB_IJSE_S1E_EEEEEENSB_IJNSB_IJSE_NSC_ILi4096EEEEEENSB_IJSL_NSC_ILi512EEEEEENSB_IJS10_NSC_ILi16384EEEEEEEEEEEEEvEENS17_INSA_30SM90_TMA_LOAD_IM2COL_MULTICASTENS19_IS1B_S1D_NSY_INSB_IJNSB_IJSL_SD_EEES1H_S1I_EEENSB_IJS1L_S1N_NSB_IJS10_NSC_ILi8192EEEEEEEEEEEEEvEEEENS_8epilogue10collective6detail29Sm90TmaWarpSpecializedAdapterINS25_15DefaultEpilogueISO_NSB_IJlNSB_IJSE_llEEES10_EEES2A_NS24_6thread17LinearCombinationISO_Li1EffLNS2B_9ScaleType4KindE0ELNS_15FloatRoundStyleE2ESO_EENS_4gemm15EpilogueDefaultEEEEEvvEEEEvNT_6ParamsE,"a",@progbits
	.sectionflags	@""
	.align	4
.nv.constant0._ZN7cutlass13device_kernelINS_4conv6kernel13ConvUniversalINS1_16ConvProblemShapeILNS1_8OperatorE2ELi2EEENS1_10collective14CollectiveConvINS1_46MainloopSm90TmaGmmaWarpSpecializedImplicitGemmILS5_2ELi4ELi2EN4cute5tupleIJNSA_1CILi2EEENSC_ILi1EEESE_EEENS1_36KernelImplicitTmaWarpSpecializedSm90ELi1EEENSB_IJNSC_ILi256EEENSB_IJNSC_ILi128EEEEEENSB_IJNSC_ILi64EEEEEEEEENS_6half_tESO_NSA_8TiledMMAINSA_8MMA_AtomIJNSA_4SM904GMMA26MMA_64x128x16_F32F16F16_SSILNSS_5MajorE1ELSU_1ELNSS_7ScaleInE1ELSV_1EEEEEENSA_6LayoutINSB_IJSE_SE_SE_EEENSB_IJNSC_ILi0EEES10_S10_EEEEENSB_IJNSA_10UnderscoreES13_S13_EEEEENS7_6detail26Sm90ImplicitGemmTileTraitsINSA_13SM90_TMA_LOADENSA_14ComposedLayoutINSA_7SwizzleILi3ELi4ELi3EEENSA_18smem_ptr_flag_bitsILi16EEENSY_INSB_IJNSB_IJSL_NSC_ILi4EEEEEENSB_IJNSC_ILi8EEES1G_EEENSB_IJSE_S1E_EEEEEENSB_IJNSB_IJSE_NSC_ILi4096EEEEEENSB_IJSL_NSC_ILi512EEEEEENSB_IJS10_NSC_ILi16384EEEEEEEEEEEEEvEENS17_INSA_30SM90_TMA_LOAD_IM2COL_MULTICASTENS19_IS1B_S1D_NSY_INSB_IJNSB_IJSL_SD_EEES1H_S1I_EEENSB_IJS1L_S1N_NSB_IJS10_NSC_ILi8192EEEEEEEEEEEEEvEEEENS_8epilogue10collective6detail29Sm90TmaWarpSpecializedAdapterINS25_15DefaultEpilogueISO_NSB_IJlNSB_IJSE_llEEES10_EEES2A_NS24_6thread17LinearCombinationISO_Li1EffLNS2B_9ScaleType4KindE0ELNS_15FloatRoundStyleE2ESO_EENS_4gemm15EpilogueDefaultEEEEEvvEEEEvNT_6ParamsE:
	.zero		1536


//--------------------- SYMBOLS --------------------------

	.type		.nv.reservedSmem.offset0,@object
	.size		.nv.reservedSmem.offset0,0x4
